//
// Generated by NVIDIA NVVM Compiler
//
// Compiler Build ID: CL-36424714
// Cuda compilation tools, release 13.0, V13.0.88
// Based on NVVM 20.0.0
//

.version 9.0
.target sm_100
.address_size 64

	// .globl	_Z6map_m1Pdi
.func  (.param .align 16 .b8 func_retval0[16]) __internal_trig_reduction_slowpathd
(
	.param .b64 __internal_trig_reduction_slowpathd_param_0
)
;
.global .align 8 .b8 __cudart_i2opi_d[144] = {8, 93, 141, 31, 177, 95, 251, 107, 234, 146, 82, 138, 247, 57, 7, 61, 123, 241, 229, 235, 199, 186, 39, 117, 45, 234, 95, 158, 102, 63, 70, 79, 183, 9, 203, 39, 207, 126, 54, 109, 31, 109, 10, 90, 139, 17, 47, 239, 15, 152, 5, 222, 255, 151, 248, 31, 59, 40, 249, 189, 139, 95, 132, 156, 244, 57, 83, 131, 57, 214, 145, 57, 65, 126, 95, 180, 38, 112, 156, 233, 132, 68, 187, 46, 245, 53, 130, 232, 62, 167, 41, 177, 28, 235, 29, 254, 28, 146, 209, 9, 234, 46, 73, 6, 224, 210, 77, 66, 58, 110, 36, 183, 97, 197, 187, 222, 171, 99, 81, 254, 65, 144, 67, 60, 153, 149, 98, 219, 192, 221, 52, 245, 209, 87, 39, 252, 41, 21, 68, 78, 110, 131, 249, 162};

.visible .entry _Z6map_m1Pdi(
	.param .u64 .ptr .align 1 _Z6map_m1Pdi_param_0,
	.param .u32 _Z6map_m1Pdi_param_1
)
{
	.reg .pred 	%p<5>;
	.reg .b32 	%r<14>;
	.reg .b32 	%f<5>;
	.reg .b64 	%rd<5>;
	.reg .b64 	%fd<47>;

	ld.param.u64 	%rd3, [_Z6map_m1Pdi_param_0];
	ld.param.u32 	%r7, [_Z6map_m1Pdi_param_1];
	mov.u32 	%r8, %tid.x;
	mov.u32 	%r9, %ctaid.x;
	mov.u32 	%r1, %ntid.x;
	mad.lo.s32 	%r13, %r9, %r1, %r8;
	setp.ge.u32 	%p1, %r13, %r7;
	@%p1 bra 	$L__BB0_6;
	mov.u32 	%r10, %nctaid.x;
	mul.lo.s32 	%r3, %r1, %r10;
	cvta.to.global.u64 	%rd1, %rd3;
$L__BB0_2:
	mul.wide.u32 	%rd4, %r13, 8;
	add.s64 	%rd2, %rd1, %rd4;
	ld.global.f64 	%fd1, [%rd2];
	{
	.reg .b32 %temp; 
	mov.b64 	{%temp, %r11}, %fd1;
	}
	and.b32  	%r5, %r11, 2147483647;
	{
	.reg .b32 %temp; 
	mov.b64 	{%r12, %temp}, %fd1;
	}
	mov.b64 	%fd2, {%r12, %r5};
	setp.ltu.f64 	%p2, %fd2, 0d3FE4F92224DD2F1A;
	@%p2 bra 	$L__BB0_4;
	add.f64 	%fd6, %fd2, %fd2;
	cvt.rn.f32.f64 	%f1, %fd6;
	mul.f32 	%f2, %f1, 0f3FB8AA3B;
	cvt.rni.f32.f32 	%f3, %f2;
	cvt.f64.f32 	%fd7, %f3;
	fma.rn.f64 	%fd8, %fd7, 0dBFE62E42FEFA39EF, %fd6;
	fma.rn.f64 	%fd9, %fd8, 0d3E5AE904A4741B81, 0d3E928A27F89B6999;
	fma.rn.f64 	%fd10, %fd9, %fd8, 0d3EC71DE715FF7E07;
	fma.rn.f64 	%fd11, %fd10, %fd8, 0d3EFA019A6B0AC45A;
	fma.rn.f64 	%fd12, %fd11, %fd8, 0d3F2A01A017EED94F;
	fma.rn.f64 	%fd13, %fd12, %fd8, 0d3F56C16C17F2A71B;
	fma.rn.f64 	%fd14, %fd13, %fd8, 0d3F811111111173C4;
	fma.rn.f64 	%fd15, %fd14, %fd8, 0d3FA555555555211A;
	fma.rn.f64 	%fd16, %fd15, %fd8, 0d3FC5555555555540;
	fma.rn.f64 	%fd17, %fd16, %fd8, 0d3FE0000000000005;
	mul.f64 	%fd18, %fd8, %fd17;
	fma.rn.f64 	%fd19, %fd18, %fd8, %fd8;
	ex2.approx.ftz.f32 	%f4, %f3;
	cvt.f64.f32 	%fd20, %f4;
	mov.f64 	%fd21, 0d3FF0000000000000;
	sub.f64 	%fd22, %fd21, %fd20;
	neg.f64 	%fd23, %fd19;
	fma.rn.f64 	%fd24, %fd23, %fd20, %fd22;
	mov.f64 	%fd25, 0d4000000000000000;
	sub.f64 	%fd26, %fd25, %fd24;
	rcp.approx.ftz.f64 	%fd27, %fd26;
	neg.f64 	%fd28, %fd26;
	fma.rn.f64 	%fd29, %fd28, %fd27, 0d3FF0000000000000;
	fma.rn.f64 	%fd30, %fd29, %fd29, %fd29;
	fma.rn.f64 	%fd31, %fd30, %fd27, %fd27;
	fma.rn.f64 	%fd32, %fd31, 0dC000000000000000, 0d3FF0000000000000;
	setp.gt.u32 	%p3, %r5, 1077088193;
	selp.f64 	%fd33, 0d3FF0000000000000, %fd32, %p3;
	copysign.f64 	%fd46, %fd1, %fd33;
	bra.uni 	$L__BB0_5;
$L__BB0_4:
	mul.f64 	%fd34, %fd1, %fd1;
	fma.rn.f64 	%fd35, %fd34, 0dBEF0BC46E2F5E964, 0d3F14359F420AFC3D;
	fma.rn.f64 	%fd36, %fd35, %fd34, 0dBF2DF9F0728C5D84;
	fma.rn.f64 	%fd37, %fd36, %fd34, 0d3F4337D1CEC4F033;
	fma.rn.f64 	%fd38, %fd37, %fd34, 0dBF57D6E9674335B3;
	fma.rn.f64 	%fd39, %fd38, %fd34, 0d3F6D6D000D7AAD3D;
	fma.rn.f64 	%fd40, %fd39, %fd34, 0dBF8226E1F3CF1EF5;
	fma.rn.f64 	%fd41, %fd40, %fd34, 0d3F9664F47EC0C8CF;
	fma.rn.f64 	%fd42, %fd41, %fd34, 0dBFABA1BA1B80AB40;
	fma.rn.f64 	%fd43, %fd42, %fd34, 0d3FC111111110FA4A;
	fma.rn.f64 	%fd44, %fd43, %fd34, 0dBFD5555555555550;
	fma.rn.f64 	%fd45, %fd44, %fd34, 0d0000000000000000;
	fma.rn.f64 	%fd46, %fd45, %fd1, %fd1;
$L__BB0_5:
	st.global.f64 	[%rd2], %fd46;
	add.s32 	%r13, %r13, %r3;
	setp.lt.u32 	%p4, %r13, %r7;
	@%p4 bra 	$L__BB0_2;
$L__BB0_6:
	ret;

}
	// .globl	_Z6map_m2PdS_i
.visible .entry _Z6map_m2PdS_i(
	.param .u64 .ptr .align 1 _Z6map_m2PdS_i_param_0,
	.param .u64 .ptr .align 1 _Z6map_m2PdS_i_param_1,
	.param .u32 _Z6map_m2PdS_i_param_2
)
{
	.reg .pred 	%p<26>;
	.reg .b32 	%r<80>;
	.reg .b64 	%rd<9>;
	.reg .b64 	%fd<185>;

	ld.param.u64 	%rd5, [_Z6map_m2PdS_i_param_0];
	ld.param.u64 	%rd4, [_Z6map_m2PdS_i_param_1];
	ld.param.u32 	%r32, [_Z6map_m2PdS_i_param_2];
	cvta.to.global.u64 	%rd1, %rd5;
	mov.u32 	%r33, %tid.x;
	mov.u32 	%r34, %ctaid.x;
	mov.u32 	%r1, %ntid.x;
	mad.lo.s32 	%r69, %r34, %r1, %r33;
	setp.ge.u32 	%p5, %r69, %r32;
	@%p5 bra 	$L__BB1_33;
	mov.b32 	%r35, 1127219200;
	mov.b32 	%r36, -2147483648;
	mov.b64 	%fd1, {%r36, %r35};
	mov.u32 	%r37, %nctaid.x;
	mul.lo.s32 	%r3, %r1, %r37;
	cvta.to.global.u64 	%rd2, %rd4;
$L__BB1_2:
	setp.ne.s32 	%p6, %r69, 0;
	@%p6 bra 	$L__BB1_17;
	ld.global.f64 	%fd2, [%rd1];
	abs.f64 	%fd3, %fd2;
	setp.neu.f64 	%p15, %fd3, 0d7FF0000000000000;
	@%p15 bra 	$L__BB1_5;
	mov.f64 	%fd113, 0d0000000000000000;
	mul.rn.f64 	%fd175, %fd2, %fd113;
	mov.pred 	%p24, -1;
	bra.uni 	$L__BB1_8;
$L__BB1_5:
	mul.f64 	%fd108, %fd2, 0d3FE45F306DC9C883;
	cvt.rni.s32.f64 	%r70, %fd108;
	cvt.rn.f64.s32 	%fd109, %r70;
	fma.rn.f64 	%fd110, %fd109, 0dBFF921FB54442D18, %fd2;
	fma.rn.f64 	%fd111, %fd109, 0dBC91A62633145C00, %fd110;
	fma.rn.f64 	%fd175, %fd109, 0dB97B839A252049C0, %fd111;
	setp.ltu.f64 	%p16, %fd3, 0d41E0000000000000;
	@%p16 bra 	$L__BB1_7;
	{ // callseq 1, 0
	.param .b64 param0;
	st.param.f64 	[param0], %fd2;
	.param .align 16 .b8 retval0[16];
	call.uni (retval0), 
	__internal_trig_reduction_slowpathd, 
	(
	param0
	);
	ld.param.f64 	%fd175, [retval0];
	ld.param.b32 	%r70, [retval0+8];
	} // callseq 1
$L__BB1_7:
	and.b32  	%r55, %r70, 1;
	setp.eq.b32 	%p17, %r55, 1;
	not.pred 	%p24, %p17;
$L__BB1_8:
	mul.f64 	%fd114, %fd175, %fd175;
	fma.rn.f64 	%fd115, %fd114, 0d3EE48DAC2799BCB9, 0dBEF9757C5B27EBB1;
	fma.rn.f64 	%fd116, %fd115, %fd114, 0d3F0980E90FD91E04;
	fma.rn.f64 	%fd117, %fd116, %fd114, 0dBEFAE2B0417D7E1D;
	fma.rn.f64 	%fd118, %fd117, %fd114, 0d3F119F5341BFBA57;
	fma.rn.f64 	%fd119, %fd118, %fd114, 0d3F15E791A00F6919;
	fma.rn.f64 	%fd120, %fd119, %fd114, 0d3F2FF2E7FADEC73A;
	fma.rn.f64 	%fd121, %fd120, %fd114, 0d3F434BC1B206DA62;
	fma.rn.f64 	%fd122, %fd121, %fd114, 0d3F57DB18EF2F83F9;
	fma.rn.f64 	%fd123, %fd122, %fd114, 0d3F6D6D2E7AE49FBC;
	fma.rn.f64 	%fd124, %fd123, %fd114, 0d3F8226E3A816A776;
	fma.rn.f64 	%fd125, %fd124, %fd114, 0d3F9664F485D25660;
	fma.rn.f64 	%fd126, %fd125, %fd114, 0d3FABA1BA1BABF31D;
	fma.rn.f64 	%fd127, %fd126, %fd114, 0d3FC11111111105D2;
	fma.rn.f64 	%fd128, %fd127, %fd114, 0d3FD555555555555E;
	mul.f64 	%fd9, %fd114, %fd128;
	fma.rn.f64 	%fd176, %fd9, %fd175, %fd175;
	@%p24 bra 	$L__BB1_10;
	sub.f64 	%fd129, %fd176, %fd175;
	neg.f64 	%fd130, %fd129;
	fma.rn.f64 	%fd131, %fd9, %fd175, %fd130;
	rcp.approx.ftz.f64 	%fd132, %fd176;
	neg.f64 	%fd133, %fd176;
	fma.rn.f64 	%fd134, %fd133, %fd132, 0d3FF0000000000000;
	fma.rn.f64 	%fd135, %fd134, %fd134, %fd134;
	fma.rn.f64 	%fd136, %fd135, %fd132, %fd132;
	neg.f64 	%fd137, %fd136;
	fma.rn.f64 	%fd138, %fd176, %fd137, 0d3FF0000000000000;
	fma.rn.f64 	%fd139, %fd137, %fd131, %fd138;
	fma.rn.f64 	%fd176, %fd139, %fd137, %fd137;
$L__BB1_10:
	abs.f64 	%fd177, %fd176;
	{
	.reg .b32 %temp; 
	mov.b64 	{%temp, %r71}, %fd177;
	}
	{
	.reg .b32 %temp; 
	mov.b64 	{%r72, %temp}, %fd177;
	}
	setp.gt.s32 	%p19, %r71, 1048575;
	mov.b32 	%r73, -1023;
	@%p19 bra 	$L__BB1_12;
	mul.f64 	%fd177, %fd177, 0d4350000000000000;
	{
	.reg .b32 %temp; 
	mov.b64 	{%temp, %r71}, %fd177;
	}
	{
	.reg .b32 %temp; 
	mov.b64 	{%r72, %temp}, %fd177;
	}
	mov.b32 	%r73, -1077;
$L__BB1_12:
	add.s32 	%r58, %r71, -1;
	setp.gt.u32 	%p20, %r58, 2146435070;
	@%p20 bra 	$L__BB1_16;
	shr.u32 	%r61, %r71, 20;
	add.s32 	%r74, %r73, %r61;
	and.b32  	%r62, %r71, 1048575;
	or.b32  	%r63, %r62, 1072693248;
	mov.b64 	%fd178, {%r72, %r63};
	setp.lt.u32 	%p22, %r63, 1073127583;
	@%p22 bra 	$L__BB1_15;
	{
	.reg .b32 %temp; 
	mov.b64 	{%r64, %temp}, %fd178;
	}
	{
	.reg .b32 %temp; 
	mov.b64 	{%temp, %r65}, %fd178;
	}
	add.s32 	%r66, %r65, -1048576;
	mov.b64 	%fd178, {%r64, %r66};
	add.s32 	%r74, %r74, 1;
$L__BB1_15:
	add.f64 	%fd141, %fd178, 0dBFF0000000000000;
	add.f64 	%fd142, %fd178, 0d3FF0000000000000;
	rcp.approx.ftz.f64 	%fd143, %fd142;
	neg.f64 	%fd144, %fd142;
	fma.rn.f64 	%fd145, %fd144, %fd143, 0d3FF0000000000000;
	fma.rn.f64 	%fd146, %fd145, %fd145, %fd145;
	fma.rn.f64 	%fd147, %fd146, %fd143, %fd143;
	mul.f64 	%fd148, %fd141, %fd147;
	fma.rn.f64 	%fd149, %fd141, %fd147, %fd148;
	mul.f64 	%fd150, %fd149, %fd149;
	fma.rn.f64 	%fd151, %fd150, 0d3EB1380B3AE80F1E, 0d3ED0EE258B7A8B04;
	fma.rn.f64 	%fd152, %fd151, %fd150, 0d3EF3B2669F02676F;
	fma.rn.f64 	%fd153, %fd152, %fd150, 0d3F1745CBA9AB0956;
	fma.rn.f64 	%fd154, %fd153, %fd150, 0d3F3C71C72D1B5154;
	fma.rn.f64 	%fd155, %fd154, %fd150, 0d3F624924923BE72D;
	fma.rn.f64 	%fd156, %fd155, %fd150, 0d3F8999999999A3C4;
	fma.rn.f64 	%fd157, %fd156, %fd150, 0d3FB5555555555554;
	sub.f64 	%fd158, %fd141, %fd149;
	add.f64 	%fd159, %fd158, %fd158;
	neg.f64 	%fd160, %fd149;
	fma.rn.f64 	%fd161, %fd160, %fd141, %fd159;
	mul.f64 	%fd162, %fd147, %fd161;
	mul.f64 	%fd163, %fd150, %fd157;
	fma.rn.f64 	%fd164, %fd163, %fd149, %fd162;
	xor.b32  	%r67, %r74, -2147483648;
	mov.b32 	%r68, 1127219200;
	mov.b64 	%fd165, {%r67, %r68};
	sub.f64 	%fd166, %fd165, %fd1;
	fma.rn.f64 	%fd167, %fd166, 0d3FE62E42FEFA39EF, %fd149;
	fma.rn.f64 	%fd168, %fd166, 0dBFE62E42FEFA39EF, %fd167;
	sub.f64 	%fd169, %fd168, %fd149;
	sub.f64 	%fd170, %fd164, %fd169;
	fma.rn.f64 	%fd171, %fd166, 0d3C7ABC9E3B39803F, %fd170;
	add.f64 	%fd19, %fd167, %fd171;
	st.global.f64 	[%rd1], %fd19;
	bra.uni 	$L__BB1_32;
$L__BB1_16:
	fma.rn.f64 	%fd140, %fd177, 0d7FF0000000000000, 0d7FF0000000000000;
	{
	.reg .b32 %temp; 
	mov.b64 	{%temp, %r59}, %fd177;
	}
	and.b32  	%r60, %r59, 2147483647;
	setp.eq.s32 	%p21, %r60, 0;
	selp.f64 	%fd20, 0dFFF0000000000000, %fd140, %p21;
	st.global.f64 	[%rd1], %fd20;
	bra.uni 	$L__BB1_32;
$L__BB1_17:
	mul.wide.u32 	%rd6, %r69, 8;
	add.s64 	%rd3, %rd1, %rd6;
	ld.global.f64 	%fd42, [%rd3];
	add.s32 	%r38, %r69, -1;
	mul.wide.u32 	%rd7, %r38, 8;
	add.s64 	%rd8, %rd2, %rd7;
	ld.global.f64 	%fd43, [%rd8];
	add.f64 	%fd22, %fd42, %fd43;
	abs.f64 	%fd23, %fd22;
	setp.neu.f64 	%p7, %fd23, 0d7FF0000000000000;
	@%p7 bra 	$L__BB1_19;
	mov.f64 	%fd49, 0d0000000000000000;
	mul.rn.f64 	%fd180, %fd22, %fd49;
	mov.pred 	%p25, -1;
	bra.uni 	$L__BB1_22;
$L__BB1_19:
	mul.f64 	%fd44, %fd22, 0d3FE45F306DC9C883;
	cvt.rni.s32.f64 	%r75, %fd44;
	cvt.rn.f64.s32 	%fd45, %r75;
	fma.rn.f64 	%fd46, %fd45, 0dBFF921FB54442D18, %fd22;
	fma.rn.f64 	%fd47, %fd45, 0dBC91A62633145C00, %fd46;
	fma.rn.f64 	%fd180, %fd45, 0dB97B839A252049C0, %fd47;
	setp.ltu.f64 	%p8, %fd23, 0d41E0000000000000;
	@%p8 bra 	$L__BB1_21;
	{ // callseq 0, 0
	.param .b64 param0;
	st.param.f64 	[param0], %fd22;
	.param .align 16 .b8 retval0[16];
	call.uni (retval0), 
	__internal_trig_reduction_slowpathd, 
	(
	param0
	);
	ld.param.f64 	%fd180, [retval0];
	ld.param.b32 	%r75, [retval0+8];
	} // callseq 0
$L__BB1_21:
	and.b32  	%r40, %r75, 1;
	setp.eq.b32 	%p9, %r40, 1;
	not.pred 	%p25, %p9;
$L__BB1_22:
	mul.f64 	%fd50, %fd180, %fd180;
	fma.rn.f64 	%fd51, %fd50, 0d3EE48DAC2799BCB9, 0dBEF9757C5B27EBB1;
	fma.rn.f64 	%fd52, %fd51, %fd50, 0d3F0980E90FD91E04;
	fma.rn.f64 	%fd53, %fd52, %fd50, 0dBEFAE2B0417D7E1D;
	fma.rn.f64 	%fd54, %fd53, %fd50, 0d3F119F5341BFBA57;
	fma.rn.f64 	%fd55, %fd54, %fd50, 0d3F15E791A00F6919;
	fma.rn.f64 	%fd56, %fd55, %fd50, 0d3F2FF2E7FADEC73A;
	fma.rn.f64 	%fd57, %fd56, %fd50, 0d3F434BC1B206DA62;
	fma.rn.f64 	%fd58, %fd57, %fd50, 0d3F57DB18EF2F83F9;
	fma.rn.f64 	%fd59, %fd58, %fd50, 0d3F6D6D2E7AE49FBC;
	fma.rn.f64 	%fd60, %fd59, %fd50, 0d3F8226E3A816A776;
	fma.rn.f64 	%fd61, %fd60, %fd50, 0d3F9664F485D25660;
	fma.rn.f64 	%fd62, %fd61, %fd50, 0d3FABA1BA1BABF31D;
	fma.rn.f64 	%fd63, %fd62, %fd50, 0d3FC11111111105D2;
	fma.rn.f64 	%fd64, %fd63, %fd50, 0d3FD555555555555E;
	mul.f64 	%fd29, %fd50, %fd64;
	fma.rn.f64 	%fd181, %fd29, %fd180, %fd180;
	@%p25 bra 	$L__BB1_24;
	sub.f64 	%fd65, %fd181, %fd180;
	neg.f64 	%fd66, %fd65;
	fma.rn.f64 	%fd67, %fd29, %fd180, %fd66;
	rcp.approx.ftz.f64 	%fd68, %fd181;
	neg.f64 	%fd69, %fd181;
	fma.rn.f64 	%fd70, %fd69, %fd68, 0d3FF0000000000000;
	fma.rn.f64 	%fd71, %fd70, %fd70, %fd70;
	fma.rn.f64 	%fd72, %fd71, %fd68, %fd68;
	neg.f64 	%fd73, %fd72;
	fma.rn.f64 	%fd74, %fd181, %fd73, 0d3FF0000000000000;
	fma.rn.f64 	%fd75, %fd73, %fd67, %fd74;
	fma.rn.f64 	%fd181, %fd75, %fd73, %fd73;
$L__BB1_24:
	abs.f64 	%fd182, %fd181;
	{
	.reg .b32 %temp; 
	mov.b64 	{%temp, %r76}, %fd182;
	}
	{
	.reg .b32 %temp; 
	mov.b64 	{%r77, %temp}, %fd182;
	}
	setp.gt.s32 	%p11, %r76, 1048575;
	mov.b32 	%r78, -1023;
	@%p11 bra 	$L__BB1_26;
	mul.f64 	%fd182, %fd182, 0d4350000000000000;
	{
	.reg .b32 %temp; 
	mov.b64 	{%temp, %r76}, %fd182;
	}
	{
	.reg .b32 %temp; 
	mov.b64 	{%r77, %temp}, %fd182;
	}
	mov.b32 	%r78, -1077;
$L__BB1_26:
	add.s32 	%r43, %r76, -1;
	setp.gt.u32 	%p12, %r43, 2146435070;
	@%p12 bra 	$L__BB1_30;
	shr.u32 	%r46, %r76, 20;
	add.s32 	%r79, %r78, %r46;
	and.b32  	%r47, %r76, 1048575;
	or.b32  	%r48, %r47, 1072693248;
	mov.b64 	%fd183, {%r77, %r48};
	setp.lt.u32 	%p14, %r48, 1073127583;
	@%p14 bra 	$L__BB1_29;
	{
	.reg .b32 %temp; 
	mov.b64 	{%r49, %temp}, %fd183;
	}
	{
	.reg .b32 %temp; 
	mov.b64 	{%temp, %r50}, %fd183;
	}
	add.s32 	%r51, %r50, -1048576;
	mov.b64 	%fd183, {%r49, %r51};
	add.s32 	%r79, %r79, 1;
$L__BB1_29:
	add.f64 	%fd77, %fd183, 0dBFF0000000000000;
	add.f64 	%fd78, %fd183, 0d3FF0000000000000;
	rcp.approx.ftz.f64 	%fd79, %fd78;
	neg.f64 	%fd80, %fd78;
	fma.rn.f64 	%fd81, %fd80, %fd79, 0d3FF0000000000000;
	fma.rn.f64 	%fd82, %fd81, %fd81, %fd81;
	fma.rn.f64 	%fd83, %fd82, %fd79, %fd79;
	mul.f64 	%fd84, %fd77, %fd83;
	fma.rn.f64 	%fd85, %fd77, %fd83, %fd84;
	mul.f64 	%fd86, %fd85, %fd85;
	fma.rn.f64 	%fd87, %fd86, 0d3EB1380B3AE80F1E, 0d3ED0EE258B7A8B04;
	fma.rn.f64 	%fd88, %fd87, %fd86, 0d3EF3B2669F02676F;
	fma.rn.f64 	%fd89, %fd88, %fd86, 0d3F1745CBA9AB0956;
	fma.rn.f64 	%fd90, %fd89, %fd86, 0d3F3C71C72D1B5154;
	fma.rn.f64 	%fd91, %fd90, %fd86, 0d3F624924923BE72D;
	fma.rn.f64 	%fd92, %fd91, %fd86, 0d3F8999999999A3C4;
	fma.rn.f64 	%fd93, %fd92, %fd86, 0d3FB5555555555554;
	sub.f64 	%fd94, %fd77, %fd85;
	add.f64 	%fd95, %fd94, %fd94;
	neg.f64 	%fd96, %fd85;
	fma.rn.f64 	%fd97, %fd96, %fd77, %fd95;
	mul.f64 	%fd98, %fd83, %fd97;
	mul.f64 	%fd99, %fd86, %fd93;
	fma.rn.f64 	%fd100, %fd99, %fd85, %fd98;
	xor.b32  	%r52, %r79, -2147483648;
	mov.b32 	%r53, 1127219200;
	mov.b64 	%fd101, {%r52, %r53};
	sub.f64 	%fd102, %fd101, %fd1;
	fma.rn.f64 	%fd103, %fd102, 0d3FE62E42FEFA39EF, %fd85;
	fma.rn.f64 	%fd104, %fd102, 0dBFE62E42FEFA39EF, %fd103;
	sub.f64 	%fd105, %fd104, %fd85;
	sub.f64 	%fd106, %fd100, %fd105;
	fma.rn.f64 	%fd107, %fd102, 0d3C7ABC9E3B39803F, %fd106;
	add.f64 	%fd184, %fd103, %fd107;
	bra.uni 	$L__BB1_31;
$L__BB1_30:
	fma.rn.f64 	%fd76, %fd182, 0d7FF0000000000000, 0d7FF0000000000000;
	{
	.reg .b32 %temp; 
	mov.b64 	{%temp, %r44}, %fd182;
	}
	and.b32  	%r45, %r44, 2147483647;
	setp.eq.s32 	%p13, %r45, 0;
	selp.f64 	%fd184, 0dFFF0000000000000, %fd76, %p13;
$L__BB1_31:
	st.global.f64 	[%rd3], %fd184;
$L__BB1_32:
	add.s32 	%r69, %r69, %r3;
	setp.lt.u32 	%p23, %r69, %r32;
	@%p23 bra 	$L__BB1_2;
$L__BB1_33:
	ret;

}
	// .globl	_Z5mergePKdPdi
.visible .entry _Z5mergePKdPdi(
	.param .u64 .ptr .align 1 _Z5mergePKdPdi_param_0,
	.param .u64 .ptr .align 1 _Z5mergePKdPdi_param_1,
	.param .u32 _Z5mergePKdPdi_param_2
)
{
	.reg .pred 	%p<3>;
	.reg .b32 	%r<11>;
	.reg .b64 	%rd<8>;
	.reg .b64 	%fd<4>;

	ld.param.u64 	%rd3, [_Z5mergePKdPdi_param_0];
	ld.param.u64 	%rd4, [_Z5mergePKdPdi_param_1];
	ld.param.u32 	%r6, [_Z5mergePKdPdi_param_2];
	mov.u32 	%r7, %tid.x;
	mov.u32 	%r8, %ctaid.x;
	mov.u32 	%r1, %ntid.x;
	mad.lo.s32 	%r10, %r8, %r1, %r7;
	setp.ge.u32 	%p1, %r10, %r6;
	@%p1 bra 	$L__BB2_3;
	mov.u32 	%r9, %nctaid.x;
	mul.lo.s32 	%r3, %r1, %r9;
	cvta.to.global.u64 	%rd1, %rd3;
	cvta.to.global.u64 	%rd2, %rd4;
$L__BB2_2:
	mul.wide.u32 	%rd5, %r10, 8;
	add.s64 	%rd6, %rd1, %rd5;
	ld.global.f64 	%fd1, [%rd6];
	add.s64 	%rd7, %rd2, %rd5;
	ld.global.f64 	%fd2, [%rd7];
	mul.f64 	%fd3, %fd1, %fd2;
	st.global.f64 	[%rd7], %fd3;
	add.s32 	%r10, %r10, %r3;
	setp.lt.u32 	%p2, %r10, %r6;
	@%p2 bra 	$L__BB2_2;
$L__BB2_3:
	ret;

}
.func  (.param .align 16 .b8 func_retval0[16]) __internal_trig_reduction_slowpathd(
	.param .b64 __internal_trig_reduction_slowpathd_param_0
)
{
	.local .align 8 .b8 	__local_depot3[40];
	.reg .b64 	%SP;
	.reg .b64 	%SPL;
	.reg .pred 	%p<10>;
	.reg .b32 	%r<47>;
	.reg .b64 	%rd<74>;
	.reg .b64 	%fd<5>;

	mov.u64 	%SPL, __local_depot3;
	ld.param.f64 	%fd4, [__internal_trig_reduction_slowpathd_param_0];
	add.u64 	%rd1, %SPL, 0;
	{
	.reg .b32 %temp; 
	mov.b64 	{%temp, %r1}, %fd4;
	}
	shr.u32 	%r2, %r1, 20;
	and.b32  	%r3, %r2, 2047;
	setp.eq.s32 	%p1, %r3, 2047;
	mov.b32 	%r46, 0;
	@%p1 bra 	$L__BB3_9;
	add.s32 	%r20, %r3, -1024;
	mov.b64 	%rd20, %fd4;
	shl.b64 	%rd2, %rd20, 11;
	shr.u32 	%r4, %r20, 6;
	sub.s32 	%r45, 15, %r4;
	sub.s32 	%r21, 19, %r4;
	setp.lt.u32 	%p2, %r20, 128;
	selp.b32 	%r6, 18, %r21, %p2;
	setp.ge.s32 	%p3, %r45, %r6;
	mov.b64 	%rd70, 0;
	@%p3 bra 	$L__BB3_4;
	add.s32 	%r23, %r6, %r4;
	neg.s32 	%r43, %r23;
	or.b64  	%rd3, %rd2, -9223372036854775808;
	mov.b64 	%rd70, 0;
	mov.b32 	%r42, 0;
	mov.u64 	%rd25, __cudart_i2opi_d;
	mov.u32 	%r44, %r45;
$L__BB3_3:
	.pragma "nounroll";
	mul.wide.s32 	%rd22, %r42, 8;
	add.s64 	%rd23, %rd1, %rd22;
	mul.wide.s32 	%rd24, %r44, 8;
	add.s64 	%rd26, %rd25, %rd24;
	ld.global.nc.u64 	%rd27, [%rd26];
	{
	.reg .u32 %r0, %r1, %r2, %r3, %alo, %ahi, %blo, %bhi, %clo, %chi;
	mov.b64 	{%alo,%ahi}, %rd27;
	mov.b64 	{%blo,%bhi}, %rd3;
	mov.b64 	{%clo,%chi}, %rd70;
	mad.lo.cc.u32 	%r0, %alo, %blo, %clo;
	madc.hi.cc.u32 	%r1, %alo, %blo, %chi;
	madc.hi.u32 	%r2, %alo, %bhi, 0;
	mad.lo.cc.u32 	%r1, %alo, %bhi, %r1;
	madc.hi.cc.u32 	%r2, %ahi, %blo, %r2;
	madc.hi.u32 	%r3, %ahi, %bhi, 0;
	mad.lo.cc.u32 	%r1, %ahi, %blo, %r1;
	madc.lo.cc.u32 	%r2, %ahi, %bhi, %r2;
	addc.u32 	%r3, %r3, 0;
	mov.b64 	%rd28, {%r0,%r1};
	mov.b64 	%rd70, {%r2,%r3};
	}
	st.local.u64 	[%rd23], %rd28;
	add.s32 	%r44, %r44, 1;
	add.s32 	%r43, %r43, 1;
	add.s32 	%r42, %r42, 1;
	setp.ne.s32 	%p4, %r43, -15;
	mov.u32 	%r45, %r6;
	@%p4 bra 	$L__BB3_3;
$L__BB3_4:
	cvt.s64.s32 	%rd29, %r45;
	cvt.u64.u32 	%rd30, %r4;
	add.s64 	%rd31, %rd30, %rd29;
	shl.b64 	%rd32, %rd31, 3;
	add.s64 	%rd33, %rd1, %rd32;
	st.local.u64 	[%rd33+-120], %rd70;
	and.b32  	%r15, %r2, 63;
	ld.local.u64 	%rd72, [%rd1+16];
	ld.local.u64 	%rd71, [%rd1+24];
	setp.eq.s32 	%p5, %r15, 0;
	@%p5 bra 	$L__BB3_6;
	shl.b64 	%rd34, %rd71, %r15;
	shr.u64 	%rd35, %rd72, 1;
	xor.b32  	%r24, %r15, 63;
	shr.u64 	%rd36, %rd35, %r24;
	or.b64  	%rd71, %rd34, %rd36;
	ld.local.u64 	%rd37, [%rd1+8];
	shl.b64 	%rd38, %rd72, %r15;
	shr.u64 	%rd39, %rd37, 1;
	shr.u64 	%rd40, %rd39, %r24;
	or.b64  	%rd72, %rd38, %rd40;
$L__BB3_6:
	and.b32  	%r25, %r1, -2147483648;
	shr.u64 	%rd41, %rd71, 62;
	cvt.u32.u64 	%r26, %rd41;
	mov.b64 	{%r27, %r28}, %rd71;
	mov.b64 	{%r29, %r30}, %rd72;
	shf.l.wrap.b32 	%r31, %r30, %r27, 2;
	shf.l.wrap.b32 	%r32, %r27, %r28, 2;
	mov.b64 	%rd42, {%r31, %r32};
	shl.b64 	%rd43, %rd72, 2;
	shr.u64 	%rd44, %rd42, 63;
	cvt.u32.u64 	%r33, %rd44;
	add.s32 	%r34, %r33, %r26;
	setp.eq.s32 	%p6, %r25, 0;
	neg.s32 	%r35, %r34;
	selp.b32 	%r46, %r34, %r35, %p6;
	setp.gt.s64 	%p7, %rd42, -1;
	mov.b64 	%rd45, 0;
	{
	.reg .u32 %r0, %r1, %r2, %r3, %a0, %a1, %a2, %a3, %b0, %b1, %b2, %b3;
	mov.b64 	{%a0,%a1}, %rd45;
	mov.b64 	{%a2,%a3}, %rd45;
	mov.b64 	{%b0,%b1}, %rd43;
	mov.b64 	{%b2,%b3}, %rd42;
	sub.cc.u32 	%r0, %a0, %b0;
	subc.cc.u32 	%r1, %a1, %b1;
	subc.cc.u32 	%r2, %a2, %b2;
	subc.u32 	%r3, %a3, %b3;
	mov.b64 	%rd46, {%r0,%r1};
	mov.b64 	%rd47, {%r2,%r3};
	}
	xor.b32  	%r36, %r25, -2147483648;
	selp.b64 	%rd73, %rd42, %rd47, %p7;
	selp.b64 	%rd14, %rd43, %rd46, %p7;
	selp.b32 	%r17, %r25, %r36, %p7;
	clz.b64 	%r37, %rd73;
	cvt.u64.u32 	%rd15, %r37;
	setp.eq.s32 	%p8, %r37, 0;
	@%p8 bra 	$L__BB3_8;
	cvt.u32.u64 	%r38, %rd15;
	and.b32  	%r39, %r38, 63;
	shl.b64 	%rd48, %rd73, %r39;
	shr.u64 	%rd49, %rd14, 1;
	not.b32 	%r40, %r38;
	and.b32  	%r41, %r40, 63;
	shr.u64 	%rd50, %rd49, %r41;
	or.b64  	%rd73, %rd48, %rd50;
$L__BB3_8:
	mov.b64 	%rd51, -3958705157555305931;
	{
	.reg .u32 %r0, %r1, %r2, %r3, %alo, %ahi, %blo, %bhi;
	mov.b64 	{%alo,%ahi}, %rd73;
	mov.b64 	{%blo,%bhi}, %rd51;
	mul.lo.u32 	%r0, %alo, %blo;
	mul.hi.u32 	%r1, %alo, %blo;
	mad.lo.cc.u32 	%r1, %alo, %bhi, %r1;
	madc.hi.u32 	%r2, %alo, %bhi, 0;
	mad.lo.cc.u32 	%r1, %ahi, %blo, %r1;
	madc.hi.cc.u32 	%r2, %ahi, %blo, %r2;
	madc.hi.u32 	%r3, %ahi, %bhi, 0;
	mad.lo.cc.u32 	%r2, %ahi, %bhi, %r2;
	addc.u32 	%r3, %r3, 0;
	mov.b64 	%rd52, {%r0,%r1};
	mov.b64 	%rd53, {%r2,%r3};
	}
	setp.gt.s64 	%p9, %rd53, 0;
	{
	.reg .u32 %r0, %r1, %r2, %r3, %a0, %a1, %a2, %a3, %b0, %b1, %b2, %b3;
	mov.b64 	{%a0,%a1}, %rd52;
	mov.b64 	{%a2,%a3}, %rd53;
	mov.b64 	{%b0,%b1}, %rd52;
	mov.b64 	{%b2,%b3}, %rd53;
	add.cc.u32 	%r0, %a0, %b0;
	addc.cc.u32 	%r1, %a1, %b1;
	addc.cc.u32 	%r2, %a2, %b2;
	addc.u32 	%r3, %a3, %b3;
	mov.b64 	%rd54, {%r0,%r1};
	mov.b64 	%rd55, {%r2,%r3};
	}
	selp.b64 	%rd56, %rd55, %rd53, %p9;
	selp.s64 	%rd57, -1, 0, %p9;
	sub.s64 	%rd58, %rd57, %rd15;
	cvt.u64.u32 	%rd59, %r17;
	shl.b64 	%rd60, %rd59, 32;
	add.s64 	%rd61, %rd56, 1;
	shr.u64 	%rd62, %rd61, 10;
	add.s64 	%rd63, %rd62, 1;
	shr.u64 	%rd64, %rd63, 1;
	shl.b64 	%rd65, %rd58, 52;
	add.s64 	%rd66, %rd65, %rd64;
	add.s64 	%rd67, %rd66, 4602678819172646912;
	or.b64  	%rd68, %rd67, %rd60;
	mov.b64 	%fd4, %rd68;
$L__BB3_9:
	st.param.f64 	[func_retval0], %fd4;
	st.param.b32 	[func_retval0+8], %r46;
	ret;

}


// ===== COMPILED SASS (sm_100) =====

	.target	sm_100

	.elftype	@"ET_EXEC"


//--------------------- .note.nv.tkinfo           --------------------------
	.section	.note.nv.tkinfo,"",@"SHT_NOTE"
	.sectionflags	@"SHF_NOTE_NV_TKINFO"
	.tkinfo
        /*0018*/ 	.word	0x00000002
        /*0030*/ 	.string	""
        /*0030*/ 	.string	"ptxas"
        /*0030*/ 	.string	"Cuda compilation tools, release 13.0, V13.0.88"
        /*0030*/ 	.string	"Build cuda_13.0.r13.0/compiler.36424714_0"
        /*0030*/ 	.string	"-arch sm_100 -m 64 "



//--------------------- .note.nv.cuinfo           --------------------------
	.section	.note.nv.cuinfo,"",@"SHT_NOTE"
	.sectionflags	@"SHF_NOTE_NV_CUINFO"
        /*0018*/ 	.short	0x0002
        /*001a*/ 	.short	0x0064
        /*001c*/ 	.short	0x0082
	.zero		2


//--------------------- .nv.info                  --------------------------
	.section	.nv.info,"",@"SHT_CUDA_INFO"
	.align	4


	//----- nvinfo : EIATTR_REGCOUNT
	.align		4
        /*0000*/ 	.byte	0x04, 0x2f
        /*0002*/ 	.short	(.L_2 - .L_1)
	.align		4
.L_1:
        /*0004*/ 	.word	index@(_Z6map_m1Pdi)
        /*0008*/ 	.word	0x00000016


	//----- nvinfo : EIATTR_FRAME_SIZE
	.align		4
.L_2:
        /*000c*/ 	.byte	0x04, 0x11
        /*000e*/ 	.short	(.L_4 - .L_3)
	.align		4
.L_3:
        /*0010*/ 	.word	index@(_Z6map_m1Pdi)
        /*0014*/ 	.word	0x00000000


	//----- nvinfo : EIATTR_REGCOUNT
	.align		4
.L_4:
        /*0018*/ 	.byte	0x04, 0x2f
        /*001a*/ 	.short	(.L_6 - .L_5)
	.align		4
.L_5:
        /*001c*/ 	.word	index@(_Z6map_m2PdS_i)
        /*0020*/ 	.word	0x00000020


	//----- nvinfo : EIATTR_FRAME_SIZE
	.align		4
.L_6:
        /*0024*/ 	.byte	0x04, 0x11
        /*0026*/ 	.short	(.L_8 - .L_7)
	.align		4
.L_7:
        /*0028*/ 	.word	index@($_Z6map_m2PdS_i$__internal_trig_reduction_slowpathd)
        /*002c*/ 	.word	0x00000028


	//----- nvinfo : EIATTR_FRAME_SIZE
	.align		4
.L_8:
        /*0030*/ 	.byte	0x04, 0x11
        /*0032*/ 	.short	(.L_10 - .L_9)
	.align		4
.L_9:
        /*0034*/ 	.word	index@(_Z6map_m2PdS_i)
        /*0038*/ 	.word	0x00000028


	//----- nvinfo : EIATTR_REGCOUNT
	.align		4
.L_10:
        /*003c*/ 	.byte	0x04, 0x2f
        /*003e*/ 	.short	(.L_12 - .L_11)
	.align		4
.L_11:
        /*0040*/ 	.word	index@(_Z5mergePKdPdi)
        /*0044*/ 	.word	0x00000010


	//----- nvinfo : EIATTR_FRAME_SIZE
	.align		4
.L_12:
        /*0048*/ 	.byte	0x04, 0x11
        /*004a*/ 	.short	(.L_14 - .L_13)
	.align		4
.L_13:
        /*004c*/ 	.word	index@(_Z5mergePKdPdi)
        /*0050*/ 	.word	0x00000000


	//----- nvinfo : EIATTR_MIN_STACK_SIZE
	.align		4
.L_14:
        /*0054*/ 	.byte	0x04, 0x12
        /*0056*/ 	.short	(.L_16 - .L_15)
	.align		4
.L_15:
        /*0058*/ 	.word	index@(_Z5mergePKdPdi)
        /*005c*/ 	.word	0x00000000


	//----- nvinfo : EIATTR_MIN_STACK_SIZE
	.align		4
.L_16:
        /*0060*/ 	.byte	0x04, 0x12
        /*0062*/ 	.short	(.L_18 - .L_17)
	.align		4
.L_17:
        /*0064*/ 	.word	index@(_Z6map_m2PdS_i)
        /*0068*/ 	.word	0x00000028


	//----- nvinfo : EIATTR_MIN_STACK_SIZE
	.align		4
.L_18:
        /*006c*/ 	.byte	0x04, 0x12
        /*006e*/ 	.short	(.L_20 - .L_19)
	.align		4
.L_19:
        /*0070*/ 	.word	index@(_Z6map_m1Pdi)
        /*0074*/ 	.word	0x00000000
.L_20:


//--------------------- .nv.compat                --------------------------
	.section	.nv.compat,"",@"SHT_CUDA_COMPAT_INFO"
	.align	4
        /*0000*/ 	.byte	0x02, 0x09, 0x00, 0x00, 0x02, 0x02, 0x01, 0x00, 0x02, 0x05, 0x05, 0x00, 0x03, 0x07, 0x01, 0x01
        /*0010*/ 	.byte	0x02, 0x03, 0x00, 0x00, 0x02, 0x06, 0x01, 0x00, 0x04, 0x0b, 0x08, 0x00, 0x01, 0x00, 0x00, 0x00
        /*0020*/ 	.byte	0x00, 0x00, 0x00, 0x00


//--------------------- .nv.info._Z5mergePKdPdi   --------------------------
	.section	.nv.info._Z5mergePKdPdi,"",@"SHT_CUDA_INFO"
	.sectionflags	@""
	.align	4


	//----- nvinfo : EIATTR_CUDA_API_VERSION
	.align		4
        /*0000*/ 	.byte	0x04, 0x37
        /*0002*/ 	.short	(.L_22 - .L_21)
.L_21:
        /*0004*/ 	.word	0x00000082


	//----- nvinfo : EIATTR_KPARAM_INFO
	.align		4
.L_22:
        /*0008*/ 	.byte	0x04, 0x17
        /*000a*/ 	.short	(.L_24 - .L_23)
.L_23:
        /*000c*/ 	.word	0x00000000
        /*0010*/ 	.short	0x0002
        /*0012*/ 	.short	0x0010
        /*0014*/ 	.byte	0x00, 0xf0, 0x11, 0x00


	//----- nvinfo : EIATTR_KPARAM_INFO
	.align		4
.L_24:
        /*0018*/ 	.byte	0x04, 0x17
        /*001a*/ 	.short	(.L_26 - .L_25)
.L_25:
        /*001c*/ 	.word	0x00000000
        /*0020*/ 	.short	0x0001
        /*0022*/ 	.short	0x0008
        /*0024*/ 	.byte	0x00, 0xf5, 0x21, 0x00


	//----- nvinfo : EIATTR_KPARAM_INFO
	.align		4
.L_26:
        /*0028*/ 	.byte	0x04, 0x17
        /*002a*/ 	.short	(.L_28 - .L_27)
.L_27:
        /*002c*/ 	.word	0x00000000
        /*0030*/ 	.short	0x0000
        /*0032*/ 	.short	0x0000
        /*0034*/ 	.byte	0x00, 0xf5, 0x21, 0x00


	//----- nvinfo : EIATTR_SPARSE_MMA_MASK
	.align		4
.L_28:
        /*0038*/ 	.byte	0x03, 0x50
        /*003a*/ 	.short	0x0000


	//----- nvinfo : EIATTR_MAXREG_COUNT
	.align		4
        /*003c*/ 	.byte	0x03, 0x1b
        /*003e*/ 	.short	0x00ff


	//----- nvinfo : EIATTR_MERCURY_ISA_VERSION
	.align		4
        /*0040*/ 	.byte	0x03, 0x5f
        /*0042*/ 	.short	0x0101


	//----- nvinfo : EIATTR_VRC_CTA_INIT_COUNT
	.align		4
        /*0044*/ 	.byte	0x02, 0x4a
	.zero		1
	.zero		1


	//----- nvinfo : EIATTR_EXIT_INSTR_OFFSETS
	.align		4
        /*0048*/ 	.byte	0x04, 0x1c
        /*004a*/ 	.short	(.L_30 - .L_29)


	//   ....[0]....
.L_29:
        /*004c*/ 	.word	0x00000070


	//   ....[1]....
        /*0050*/ 	.word	0x00000160


	//----- nvinfo : EIATTR_CRS_STACK_SIZE
	.align		4
.L_30:
        /*0054*/ 	.byte	0x04, 0x1e
        /*0056*/ 	.short	(.L_32 - .L_31)
.L_31:
        /*0058*/ 	.word	0x00000000


	//----- nvinfo : EIATTR_CBANK_PARAM_SIZE
	.align		4
.L_32:
        /*005c*/ 	.byte	0x03, 0x19
        /*005e*/ 	.short	0x0014


	//----- nvinfo : EIATTR_PARAM_CBANK
	.align		4
        /*0060*/ 	.byte	0x04, 0x0a
        /*0062*/ 	.short	(.L_34 - .L_33)
	.align		4
.L_33:
        /*0064*/ 	.word	index@(.nv.constant0._Z5mergePKdPdi)
        /*0068*/ 	.short	0x0380
        /*006a*/ 	.short	0x0014


	//----- nvinfo : EIATTR_SW_WAR
	.align		4
.L_34:
        /*006c*/ 	.byte	0x04, 0x36
        /*006e*/ 	.short	(.L_36 - .L_35)
.L_35:
        /*0070*/ 	.word	0x00000008
.L_36:


//--------------------- .nv.info._Z6map_m2PdS_i   --------------------------
	.section	.nv.info._Z6map_m2PdS_i,"",@"SHT_CUDA_INFO"
	.sectionflags	@""
	.align	4


	//----- nvinfo : EIATTR_CUDA_API_VERSION
	.align		4
        /*0000*/ 	.byte	0x04, 0x37
        /*0002*/ 	.short	(.L_38 - .L_37)
.L_37:
        /*0004*/ 	.word	0x00000082


	//----- nvinfo : EIATTR_KPARAM_INFO
	.align		4
.L_38:
        /*0008*/ 	.byte	0x04, 0x17
        /*000a*/ 	.short	(.L_40 - .L_39)
.L_39:
        /*000c*/ 	.word	0x00000000
        /*0010*/ 	.short	0x0002
        /*0012*/ 	.short	0x0010
        /*0014*/ 	.byte	0x00, 0xf0, 0x11, 0x00


	//----- nvinfo : EIATTR_KPARAM_INFO
	.align		4
.L_40:
        /*0018*/ 	.byte	0x04, 0x17
        /*001a*/ 	.short	(.L_42 - .L_41)
.L_41:
        /*001c*/ 	.word	0x00000000
        /*0020*/ 	.short	0x0001
        /*0022*/ 	.short	0x0008
        /*0024*/ 	.byte	0x00, 0xf5, 0x21, 0x00


	//----- nvinfo : EIATTR_KPARAM_INFO
	.align		4
.L_42:
        /*0028*/ 	.byte	0x04, 0x17
        /*002a*/ 	.short	(.L_44 - .L_43)
.L_43:
        /*002c*/ 	.word	0x00000000
        /*0030*/ 	.short	0x0000
        /*0032*/ 	.short	0x0000
        /*0034*/ 	.byte	0x00, 0xf5, 0x21, 0x00


	//----- nvinfo : EIATTR_SPARSE_MMA_MASK
	.align		4
.L_44:
        /*0038*/ 	.byte	0x03, 0x50
        /*003a*/ 	.short	0x0000


	//----- nvinfo : EIATTR_MAXREG_COUNT
	.align		4
        /*003c*/ 	.byte	0x03, 0x1b
        /*003e*/ 	.short	0x00ff


	//----- nvinfo : EIATTR_MERCURY_ISA_VERSION
	.align		4
        /*0040*/ 	.byte	0x03, 0x5f
        /*0042*/ 	.short	0x0101


	//----- nvinfo : EIATTR_VRC_CTA_INIT_COUNT
	.align		4
        /*0044*/ 	.byte	0x02, 0x4a
	.zero		1
	.zero		1


	//----- nvinfo : EIATTR_EXIT_INSTR_OFFSETS
	.align		4
        /*0048*/ 	.byte	0x04, 0x1c
        /*004a*/ 	.short	(.L_46 - .L_45)


	//   ....[0]....
.L_45:
        /*004c*/ 	.word	0x00000080


	//   ....[1]....
        /*0050*/ 	.word	0x00001830


	//----- nvinfo : EIATTR_CRS_STACK_SIZE
	.align		4
.L_46:
        /*0054*/ 	.byte	0x04, 0x1e
        /*0056*/ 	.short	(.L_48 - .L_47)
.L_47:
        /*0058*/ 	.word	0x00000000


	//----- nvinfo : EIATTR_CBANK_PARAM_SIZE
	.align		4
.L_48:
        /*005c*/ 	.byte	0x03, 0x19
        /*005e*/ 	.short	0x0014


	//----- nvinfo : EIATTR_PARAM_CBANK
	.align		4
        /*0060*/ 	.byte	0x04, 0x0a
        /*0062*/ 	.short	(.L_50 - .L_49)
	.align		4
.L_49:
        /*0064*/ 	.word	index@(.nv.constant0._Z6map_m2PdS_i)
        /*0068*/ 	.short	0x0380
        /*006a*/ 	.short	0x0014


	//----- nvinfo : EIATTR_SW_WAR
	.align		4
.L_50:
        /*006c*/ 	.byte	0x04, 0x36
        /*006e*/ 	.short	(.L_52 - .L_51)
.L_51:
        /*0070*/ 	.word	0x00000008
.L_52:


//--------------------- .nv.info._Z6map_m1Pdi     --------------------------
	.section	.nv.info._Z6map_m1Pdi,"",@"SHT_CUDA_INFO"
	.sectionflags	@""
	.align	4


	//----- nvinfo : EIATTR_CUDA_API_VERSION
	.align		4
        /*0000*/ 	.byte	0x04, 0x37
        /*0002*/ 	.short	(.L_54 - .L_53)
.L_53:
        /*0004*/ 	.word	0x00000082


	//----- nvinfo : EIATTR_KPARAM_INFO
	.align		4
.L_54:
        /*0008*/ 	.byte	0x04, 0x17
        /*000a*/ 	.short	(.L_56 - .L_55)
.L_55:
        /*000c*/ 	.word	0x00000000
        /*0010*/ 	.short	0x0001
        /*0012*/ 	.short	0x0008
        /*0014*/ 	.byte	0x00, 0xf0, 0x11, 0x00


	//----- nvinfo : EIATTR_KPARAM_INFO
	.align		4
.L_56:
        /*0018*/ 	.byte	0x04, 0x17
        /*001a*/ 	.short	(.L_58 - .L_57)
.L_57:
        /*001c*/ 	.word	0x00000000
        /*0020*/ 	.short	0x0000
        /*0022*/ 	.short	0x0000
        /*0024*/ 	.byte	0x00, 0xf5, 0x21, 0x00


	//----- nvinfo : EIATTR_SPARSE_MMA_MASK
	.align		4
.L_58:
        /*0028*/ 	.byte	0x03, 0x50
        /*002a*/ 	.short	0x0000


	//----- nvinfo : EIATTR_MAXREG_COUNT
	.align		4
        /*002c*/ 	.byte	0x03, 0x1b
        /*002e*/ 	.short	0x00ff


	//----- nvinfo : EIATTR_MERCURY_ISA_VERSION
	.align		4
        /*0030*/ 	.byte	0x03, 0x5f
        /*0032*/ 	.short	0x0101


	//----- nvinfo : EIATTR_VRC_CTA_INIT_COUNT
	.align		4
        /*0034*/ 	.byte	0x02, 0x4a
	.zero		1
	.zero		1


	//----- nvinfo : EIATTR_EXIT_INSTR_OFFSETS
	.align		4
        /*0038*/ 	.byte	0x04, 0x1c
        /*003a*/ 	.short	(.L_60 - .L_59)


	//   ....[0]....
.L_59:
        /*003c*/ 	.word	0x00000070


	//   ....[1]....
        /*0040*/ 	.word	0x00000770


	//----- nvinfo : EIATTR_CRS_STACK_SIZE
	.align		4
.L_60:
        /*0044*/ 	.byte	0x04, 0x1e
        /*0046*/ 	.short	(.L_62 - .L_61)
.L_61:
        /*0048*/ 	.word	0x00000000


	//----- nvinfo : EIATTR_CBANK_PARAM_SIZE
	.align		4
.L_62:
        /*004c*/ 	.byte	0x03, 0x19
        /*004e*/ 	.short	0x000c


	//----- nvinfo : EIATTR_PARAM_CBANK
	.align		4
        /*0050*/ 	.byte	0x04, 0x0a
        /*0052*/ 	.short	(.L_64 - .L_63)
	.align		4
.L_63:
        /*0054*/ 	.word	index@(.nv.constant0._Z6map_m1Pdi)
        /*0058*/ 	.short	0x0380
        /*005a*/ 	.short	0x000c


	//----- nvinfo : EIATTR_SW_WAR
	.align		4
.L_64:
        /*005c*/ 	.byte	0x04, 0x36
        /*005e*/ 	.short	(.L_66 - .L_65)
.L_65:
        /*0060*/ 	.word	0x00000008
.L_66:


//--------------------- .nv.callgraph             --------------------------
	.section	.nv.callgraph,"",@"SHT_CUDA_CALLGRAPH"
	.align	4
	.sectionentsize	8
	.align		4
        /*0000*/ 	.word	0x00000000
	.align		4
        /*0004*/ 	.word	0xffffffff
	.align		4
        /*0008*/ 	.word	0x00000000
	.align		4
        /*000c*/ 	.word	0xfffffffe
	.align		4
        /*0010*/ 	.word	0x00000000
	.align		4
        /*0014*/ 	.word	0xfffffffd
	.align		4
        /*0018*/ 	.word	0x00000000
	.align		4
        /*001c*/ 	.word	0xfffffffc


//--------------------- .nv.constant4             --------------------------
	.section	.nv.constant4,"a",@progbits
	.align	8
	.align		8
.nv.constant4:
        /*0000*/ 	.dword	__cudart_i2opi_d


//--------------------- .text._Z5mergePKdPdi      --------------------------
	.section	.text._Z5mergePKdPdi,"ax",@progbits
	.align	128
        .global         _Z5mergePKdPdi
        .type           _Z5mergePKdPdi,@function
        .size           _Z5mergePKdPdi,(.L_x_35 - _Z5mergePKdPdi)
        .other          _Z5mergePKdPdi,@"STO_CUDA_ENTRY STV_DEFAULT"
_Z5mergePKdPdi:
.text._Z5mergePKdPdi:
[----:B------:R-:W-:Y:S01]  /*0000*/  LDC R1, c[0x0][0x37c] ;  /* 0x0000df00ff017b82 */ /* 0x000fe20000000800 */
[----:B------:R-:W0:Y:S07]  /*0010*/  S2R R0, SR_TID.X ;  /* 0x0000000000007919 */ /* 0x000e2e0000002100 */
[----:B------:R-:W0:Y:S01]  /*0020*/  S2UR UR4, SR_CTAID.X ;  /* 0x00000000000479c3 */ /* 0x000e220000002500 */
[----:B------:R-:W1:Y:S07]  /*0030*/  LDCU UR5, c[0x0][0x390] ;  /* 0x00007200ff0577ac */ /* 0x000e6e0008000800 */
[----:B------:R-:W0:Y:S02]  /*0040*/  LDC R13, c[0x0][0x360] ;  /* 0x0000d800ff0d7b82 */ /* 0x000e240000000800 */
[----:B0-----:R-:W-:-:S05]  /*0050*/  IMAD R0, R13, UR4, R0 ;  /* 0x000000040d007c24 */ /* 0x001fca000f8e0200 */
[----:B-1----:R-:W-:-:S13]  /*0060*/  ISETP.GE.U32.AND P0, PT, R0, UR5, PT ;  /* 0x0000000500007c0c */ /* 0x002fda000bf06070 */
[----:B------:R-:W-:Y:S05]  /*0070*/  @P0 EXIT ;  /* 0x000000000000094d */ /* 0x000fea0003800000 */
[----:B------:R-:W0:Y:S01]  /*0080*/  LDC.64 R8, c[0x0][0x380] ;  /* 0x0000e000ff087b82 */ /* 0x000e220000000a00 */
[----:B------:R-:W1:Y:S01]  /*0090*/  LDCU UR4, c[0x0][0x370] ;  /* 0x00006e00ff0477ac */ /* 0x000e620008000800 */
[----:B------:R-:W2:Y:S06]  /*00a0*/  LDCU.64 UR6, c[0x0][0x358] ;  /* 0x00006b00ff0677ac */ /* 0x000eac0008000a00 */
[----:B------:R-:W3:Y:S01]  /*00b0*/  LDC.64 R10, c[0x0][0x388] ;  /* 0x0000e200ff0a7b82 */ /* 0x000ee20000000a00 */
[----:B-1----:R-:W-:-:S07]  /*00c0*/  IMAD R13, R13, UR4, RZ ;  /* 0x000000040d0d7c24 */ /* 0x002fce000f8e02ff */
.L_x_0:
[----:B0-----:R-:W-:-:S04]  /*00d0*/  IMAD.WIDE.U32 R2, R0, 0x8, R8 ;  /* 0x0000000800027825 */ /* 0x001fc800078e0008 */
[----:B-1-3--:R-:W-:Y:S02]  /*00e0*/  IMAD.WIDE.U32 R4, R0, 0x8, R10 ;  /* 0x0000000800047825 */ /* 0x00afe400078e000a */
[----:B--2---:R-:W2:Y:S04]  /*00f0*/  LDG.E.64 R2, desc[UR6][R2.64] ;  /* 0x0000000602027981 */ /* 0x004ea8000c1e1b00 */
[----:B------:R-:W2:Y:S01]  /*0100*/  LDG.E.64 R6, desc[UR6][R4.64] ;  /* 0x0000000604067981 */ /* 0x000ea2000c1e1b00 */
[----:B------:R-:W-:-:S04]  /*0110*/  IADD3 R0, PT, PT, R13, R0, RZ ;  /* 0x000000000d007210 */ /* 0x000fc80007ffe0ff */
[----:B------:R-:W-:Y:S01]  /*0120*/  ISETP.GE.U32.AND P0, PT, R0, UR5, PT ;  /* 0x0000000500007c0c */ /* 0x000fe2000bf06070 */
[----:B--2---:R-:W-:-:S07]  /*0130*/  DMUL R6, R2, R6 ;  /* 0x0000000602067228 */ /* 0x004fce0000000000 */
[----:B------:R1:W-:Y:S05]  /*0140*/  STG.E.64 desc[UR6][R4.64], R6 ;  /* 0x0000000604007986 */ /* 0x0003ea000c101b06 */
[----:B------:R-:W-:Y:S05]  /*0150*/  @!P0 BRA `(.L_x_0) ;  /* 0xfffffffc00dc8947 */ /* 0x000fea000383ffff */
[----:B------:R-:W-:Y:S05]  /*0160*/  EXIT ;  /* 0x000000000000794d */ /* 0x000fea0003800000 */
.L_x_1:
[----:B------:R-:W-:-:S00]  /*0170*/  BRA `(.L_x_1) ;  /* 0xfffffffc00fc7947 */ /* 0x000fc0000383ffff */
[----:B------:R-:W-:-:S00]  /*0180*/  NOP ;  /* 0x0000000000007918 */ /* 0x000fc00000000000 */
[----:B------:R-:W-:-:S00]  /*0190*/  NOP ;  /* 0x0000000000007918 */ /* 0x000fc00000000000 */
[----:B------:R-:W-:-:S00]  /*01a0*/  NOP ;  /* 0x0000000000007918 */ /* 0x000fc00000000000 */
[----:B------:R-:W-:-:S00]  /*01b0*/  NOP ;  /* 0x0000000000007918 */ /* 0x000fc00000000000 */
[----:B------:R-:W-:-:S00]  /*01c0*/  NOP ;  /* 0x0000000000007918 */ /* 0x000fc00000000000 */
[----:B------:R-:W-:-:S00]  /*01d0*/  NOP ;  /* 0x0000000000007918 */ /* 0x000fc00000000000 */
[----:B------:R-:W-:-:S00]  /*01e0*/  NOP ;  /* 0x0000000000007918 */ /* 0x000fc00000000000 */
[----:B------:R-:W-:-:S00]  /*01f0*/  NOP ;  /* 0x0000000000007918 */ /* 0x000fc00000000000 */
.L_x_35:


//--------------------- .text._Z6map_m2PdS_i      --------------------------
	.section	.text._Z6map_m2PdS_i,"ax",@progbits
	.align	128
        .global         _Z6map_m2PdS_i
        .type           _Z6map_m2PdS_i,@function
        .size           _Z6map_m2PdS_i,(.L_x_34 - _Z6map_m2PdS_i)
        .other          _Z6map_m2PdS_i,@"STO_CUDA_ENTRY STV_DEFAULT"
_Z6map_m2PdS_i:
.text._Z6map_m2PdS_i:
[----:B------:R-:W0:Y:S01]  /*0000*/  LDC R1, c[0x0][0x37c] ;  /* 0x0000df00ff017b82 */ /* 0x000e220000000800 */
[----:B------:R-:W1:Y:S07]  /*0010*/  S2R R2, SR_TID.X ;  /* 0x0000000000027919 */ /* 0x000e6e0000002100 */
[----:B------:R-:W1:Y:S01]  /*0020*/  S2UR UR4, SR_CTAID.X ;  /* 0x00000000000479c3 */ /* 0x000e620000002500 */
[----:B------:R-:W2:Y:S01]  /*0030*/  LDCU UR5, c[0x0][0x390] ;  /* 0x00007200ff0577ac */ /* 0x000ea20008000800 */
[----:B0-----:R-:W-:-:S06]  /*0040*/  VIADD R1, R1, 0xffffffd8 ;  /* 0xffffffd801017836 */ /* 0x001fcc0000000000 */
[----:B------:R-:W1:Y:S02]  /*0050*/  LDC R3, c[0x0][0x360] ;  /* 0x0000d800ff037b82 */ /* 0x000e640000000800 */
[----:B-1----:R-:W-:-:S05]  /*0060*/  IMAD R2, R3, UR4, R2 ;  /* 0x0000000403027c24 */ /* 0x002fca000f8e0202 */
[----:B--2---:R-:W-:-:S13]  /*0070*/  ISETP.GE.U32.AND P0, PT, R2, UR5, PT ;  /* 0x0000000502007c0c */ /* 0x004fda000bf06070 */
[----:B------:R-:W-:Y:S05]  /*0080*/  @P0 EXIT ;  /* 0x000000000000094d */ /* 0x000fea0003800000 */
[----:B------:R-:W0:Y:S01]  /*0090*/  LDC.64 R8, c[0x0][0x380] ;  /* 0x0000e000ff087b82 */ /* 0x000e220000000a00 */
[----:B------:R-:W1:Y:S01]  /*00a0*/  LDCU UR7, c[0x0][0x370] ;  /* 0x00006e00ff0777ac */ /* 0x000e620008000800 */
[----:B------:R-:W2:Y:S06]  /*00b0*/  LDCU.64 UR4, c[0x0][0x358] ;  /* 0x00006b00ff0477ac */ /* 0x000eac0008000a00 */
[----:B------:R-:W3:Y:S01]  /*00c0*/  LDC.64 R10, c[0x0][0x388] ;  /* 0x0000e200ff0a7b82 */ /* 0x000ee20000000a00 */
[----:B------:R-:W4:Y:S01]  /*00d0*/  LDCU UR6, c[0x0][0x390] ;  /* 0x00007200ff0677ac */ /* 0x000f220008000800 */
[----:B-1----:R-:W-:-:S07]  /*00e0*/  IMAD R3, R3, UR7, RZ ;  /* 0x0000000703037c24 */ /* 0x002fce000f8e02ff */
.L_x_20:
[----:B------:R-:W-:Y:S01]  /*00f0*/  ISETP.NE.AND P0, PT, R2, RZ, PT ;  /* 0x000000ff0200720c */ /* 0x000fe20003f05270 */
[----:B------:R-:W-:-:S12]  /*0100*/  BSSY.RECONVERGENT B0, `(.L_x_2) ;  /* 0x000016f000007945 */ /* 0x000fd80003800200 */
[----:B-12-4-:R-:W-:Y:S05]  /*0110*/  @P0 BRA `(.L_x_3) ;  /* 0x0000000800d40947 */ /* 0x016fea0003800000 */
[----:B------:R-:W2:Y:S02]  /*0120*/  LDC.64 R6, c[0x0][0x380] ;  /* 0x0000e000ff067b82 */ /* 0x000ea40000000a00 */
[----:B--2---:R-:W2:Y:S02]  /*0130*/  LDG.E.64 R6, desc[UR4][R6.64] ;  /* 0x0000000406067981 */ /* 0x004ea4000c1e1b00 */
[----:B--2---:R-:W-:-:S14]  /*0140*/  DSETP.NEU.AND P1, PT, |R6|, +INF , PT ;  /* 0x7ff000000600742a */ /* 0x004fdc0003f2d200 */
[----:B------:R-:W-:Y:S01]  /*0150*/  @!P1 DMUL R4, RZ, R6 ;  /* 0x00000006ff049228 */ /* 0x000fe20000000000 */
[----:B------:R-:W-:Y:S01]  /*0160*/  @!P1 PLOP3.LUT P0, PT, PT, PT, PT, 0x80, 0x8 ;  /* 0x000000000008981c */ /* 0x000fe20003f0f070 */
[----:B------:R-:W-:-:S12]  /*0170*/  @!P1 BRA `(.L_x_4) ;  /* 0x00000000006c9947 */ /* 0x000fd80003800000 */
[----:B------:R-:W-:Y:S01]  /*0180*/  UMOV UR8, 0x6dc9c883 ;  /* 0x6dc9c88300087882 */ /* 0x000fe20000000000 */
[----:B------:R-:W-:Y:S01]  /*0190*/  UMOV UR9, 0x3fe45f30 ;  /* 0x3fe45f3000097882 */ /* 0x000fe20000000000 */
[C---:B------:R-:W-:Y:S02]  /*01a0*/  DSETP.GE.AND P0, PT, |R6|.reuse, 2.14748364800000000000e+09, PT ;  /* 0x41e000000600742a */ /* 0x040fe40003f06200 */
[----:B------:R-:W-:Y:S01]  /*01b0*/  DMUL R12, R6, UR8 ;  /* 0x00000008060c7c28 */ /* 0x000fe20008000000 */
[----:B------:R-:W-:Y:S01]  /*01c0*/  UMOV UR8, 0x54442d18 ;  /* 0x54442d1800087882 */ /* 0x000fe20000000000 */
[----:B------:R-:W-:-:S08]  /*01d0*/  UMOV UR9, 0x3ff921fb ;  /* 0x3ff921fb00097882 */ /* 0x000fd00000000000 */
[----:B------:R-:W1:Y:S08]  /*01e0*/  F2I.F64 R12, R12 ;  /* 0x0000000c000c7311 */ /* 0x000e700000301100 */
[----:B-1----:R-:W1:Y:S02]  /*01f0*/  I2F.F64 R4, R12 ;  /* 0x0000000c00047312 */ /* 0x002e640000201c00 */
[----:B-1----:R-:W-:Y:S01]  /*0200*/  DFMA R14, R4, -UR8, R6 ;  /* 0x80000008040e7c2b */ /* 0x002fe20008000006 */
[----:B------:R-:W-:Y:S01]  /*0210*/  UMOV UR8, 0x33145c00 ;  /* 0x33145c0000087882 */ /* 0x000fe20000000000 */
[----:B------:R-:W-:-:S06]  /*0220*/  UMOV UR9, 0x3c91a626 ;  /* 0x3c91a62600097882 */ /* 0x000fcc0000000000 */
[----:B------:R-:W-:Y:S01]  /*0230*/  DFMA R14, R4, -UR8, R14 ;  /* 0x80000008040e7c2b */ /* 0x000fe2000800000e */
[----:B------:R-:W-:Y:S01]  /*0240*/  UMOV UR8, 0x252049c0 ;  /* 0x252049c000087882 */ /* 0x000fe20000000000 */
[----:B------:R-:W-:-:S06]  /*0250*/  UMOV UR9, 0x397b839a ;  /* 0x397b839a00097882 */ /* 0x000fcc0000000000 */
[----:B------:R-:W-:Y:S01]  /*0260*/  DFMA R4, R4, -UR8, R14 ;  /* 0x8000000804047c2b */ /* 0x000fe2000800000e */
[----:B------:R-:W-:Y:S10]  /*0270*/  @!P0 BRA `(.L_x_5) ;  /* 0x0000000000248947 */ /* 0x000ff40003800000 */
[----:B------:R-:W-:Y:S01]  /*0280*/  BSSY.RECONVERGENT B1, `(.L_x_6) ;  /* 0x0000005000017945 */ /* 0x000fe20003800200 */
[----:B------:R-:W-:Y:S01]  /*0290*/  IMAD.MOV.U32 R18, RZ, RZ, R6 ;  /* 0x000000ffff127224 */ /* 0x000fe200078e0006 */
[----:B------:R-:W-:Y:S01]  /*02a0*/  MOV R0, 0x2d0 ;  /* 0x000002d000007802 */ /* 0x000fe20000000f00 */
[----:B------:R-:W-:-:S07]  /*02b0*/  IMAD.MOV.U32 R5, RZ, RZ, R7 ;  /* 0x000000ffff057224 */ /* 0x000fce00078e0007 */
[----:B0--34-:R-:W-:Y:S05]  /*02c0*/  CALL.REL.NOINC `($_Z6map_m2PdS_i$__internal_trig_reduction_slowpathd) ;  /* 0x00000014005c7944 */ /* 0x019fea0003c00000 */
[----:B------:R-:W-:Y:S05]  /*02d0*/  BSYNC.RECONVERGENT B1 ;  /* 0x0000000000017941 */ /* 0x000fea0003800200 */
.L_x_6:
[----:B------:R-:W-:Y:S02]  /*02e0*/  IMAD.MOV.U32 R12, RZ, RZ, R6 ;  /* 0x000000ffff0c7224 */ /* 0x000fe400078e0006 */
[----:B------:R-:W-:Y:S02]  /*02f0*/  IMAD.MOV.U32 R4, RZ, RZ, R18 ;  /* 0x000000ffff047224 */ /* 0x000fe400078e0012 */
[----:B------:R-:W-:-:S07]  /*0300*/  IMAD.MOV.U32 R5, RZ, RZ, R19 ;  /* 0x000000ffff057224 */ /* 0x000fce00078e0013 */
.L_x_5:
[----:B------:R-:W-:-:S04]  /*0310*/  LOP3.LUT R12, R12, 0x1, RZ, 0xc0, !PT ;  /* 0x000000010c0c7812 */ /* 0x000fc800078ec0ff */
[----:B------:R-:W-:-:S13]  /*0320*/  ISETP.NE.U32.AND P0, PT, R12, 0x1, PT ;  /* 0x000000010c00780c */ /* 0x000fda0003f05070 */
.L_x_4:
[----:B------:R-:W-:Y:S01]  /*0330*/  DMUL R6, R4, R4 ;  /* 0x0000000404067228 */ /* 0x000fe20000000000 */
[----:B------:R-:W-:Y:S01]  /*0340*/  IMAD.MOV.U32 R12, RZ, RZ, 0x5b27ebb1 ;  /* 0x5b27ebb1ff0c7424 */ /* 0x000fe200078e00ff */
[----:B------:R-:W-:Y:S01]  /*0350*/  UMOV UR8, 0x2799bcb9 ;  /* 0x2799bcb900087882 */ /* 0x000fe20000000000 */
[----:B------:R-:W-:Y:S01]  /*0360*/  IMAD.MOV.U32 R13, RZ, RZ, 0x3ef9757c ;  /* 0x3ef9757cff0d7424 */ /* 0x000fe200078e00ff */
[----:B------:R-:W-:Y:S01]  /*0370*/  UMOV UR9, 0x3ee48dac ;  /* 0x3ee48dac00097882 */ /* 0x000fe20000000000 */
[----:B------:R-:W-:Y:S04]  /*0380*/  BSSY.RECONVERGENT B1, `(.L_x_7) ;  /* 0x0000036000017945 */ /* 0x000fe80003800200 */
[----:B------:R-:W-:Y:S01]  /*0390*/  DFMA R12, R6, UR8, -R12 ;  /* 0x00000008060c7c2b */ /* 0x000fe2000800080c */
[----:B------:R-:W-:Y:S01]  /*03a0*/  UMOV UR8, 0xfd91e04 ;  /* 0x0fd91e0400087882 */ /* 0x000fe20000000000 */
[----:B------:R-:W-:-:S06]  /*03b0*/  UMOV UR9, 0x3f0980e9 ;  /* 0x3f0980e900097882 */ /* 0x000fcc0000000000 */
[----:B------:R-:W-:Y:S01]  /*03c0*/  DFMA R12, R6, R12, UR8 ;  /* 0x00000008060c7e2b */ /* 0x000fe2000800000c */
[----:B------:R-:W-:Y:S01]  /*03d0*/  UMOV UR8, 0x417d7e1d ;  /* 0x417d7e1d00087882 */ /* 0x000fe20000000000 */
[----:B------:R-:W-:-:S06]  /*03e0*/  UMOV UR9, 0x3efae2b0 ;  /* 0x3efae2b000097882 */ /* 0x000fcc0000000000 */
[----:B------:R-:W-:Y:S01]  /*03f0*/  DFMA R12, R6, R12, -UR8 ;  /* 0x80000008060c7e2b */ /* 0x000fe2000800000c */
[----:B------:R-:W-:Y:S01]  /*0400*/  UMOV UR8, 0x41bfba57 ;  /* 0x41bfba5700087882 */ /* 0x000fe20000000000 */
[----:B------:R-:W-:-:S06]  /*0410*/  UMOV UR9, 0x3f119f53 ;  /* 0x3f119f5300097882 */ /* 0x000fcc0000000000 */
[----:B------:R-:W-:Y:S01]  /*0420*/  DFMA R12, R6, R12, UR8 ;  /* 0x00000008060c7e2b */ /* 0x000fe2000800000c */
        /* <DEDUP_REMOVED lines=29> */
[----:B------:R-:W-:-:S08]  /*0600*/  DFMA R12, R6, R12, UR8 ;  /* 0x00000008060c7e2b */ /* 0x000fd0000800000c */
[----:B------:R-:W-:-:S08]  /*0610*/  DMUL R18, R6, R12 ;  /* 0x0000000c06127228 */ /* 0x000fd00000000000 */
[----:B------:R-:W-:Y:S01]  /*0620*/  DFMA R6, R18, R4, R4 ;  /* 0x000000041206722b */ /* 0x000fe20000000004 */
[----:B------:R-:W-:Y:S10]  /*0630*/  @P0 BRA `(.L_x_8) ;  /* 0x0000000000280947 */ /* 0x000ff40003800000 */
[----:B------:R-:W1:Y:S01]  /*0640*/  MUFU.RCP64H R15, R7 ;  /* 0x00000007000f7308 */ /* 0x000e620000001800 */
[----:B------:R-:W-:-:S06]  /*0650*/  IMAD.MOV.U32 R14, RZ, RZ, RZ ;  /* 0x000000ffff0e7224 */ /* 0x000fcc00078e00ff */
[----:B-1----:R-:W-:-:S08]  /*0660*/  DFMA R12, -R6, R14, 1 ;  /* 0x3ff00000060c742b */ /* 0x002fd0000000010e */
[----:B------:R-:W-:Y:S02]  /*0670*/  DFMA R16, R12, R12, R12 ;  /* 0x0000000c0c10722b */ /* 0x000fe4000000000c */
[----:B------:R-:W-:-:S06]  /*0680*/  DADD R12, R6, -R4 ;  /* 0x00000000060c7229 */ /* 0x000fcc0000000804 */
[----:B------:R-:W-:Y:S02]  /*0690*/  DFMA R16, R14, R16, R14 ;  /* 0x000000100e10722b */ /* 0x000fe4000000000e */
[----:B------:R-:W-:-:S06]  /*06a0*/  DFMA R12, R18, R4, -R12 ;  /* 0x00000004120c722b */ /* 0x000fcc000000080c */
[----:B------:R-:W-:-:S08]  /*06b0*/  DFMA R4, R6, -R16, 1 ;  /* 0x3ff000000604742b */ /* 0x000fd00000000810 */
[----:B------:R-:W-:-:S08]  /*06c0*/  DFMA R4, R12, -R16, R4 ;  /* 0x800000100c04722b */ /* 0x000fd00000000004 */
[----:B------:R-:W-:-:S11]  /*06d0*/  DFMA R6, -R16, R4, -R16 ;  /* 0x000000041006722b */ /* 0x000fd60000000910 */
.L_x_8:
[----:B----4-:R-:W-:Y:S05]  /*06e0*/  BSYNC.RECONVERGENT B1 ;  /* 0x0000000000017941 */ /* 0x010fea0003800200 */
.L_x_7:
[----:B------:R-:W-:-:S10]  /*06f0*/  DADD R4, -RZ, |R6| ;  /* 0x00000000ff047229 */ /* 0x000fd40000000506 */
[----:B------:R-:W-:Y:S01]  /*0700*/  ISETP.GT.AND P0, PT, R5, 0xfffff, PT ;  /* 0x000fffff0500780c */ /* 0x000fe20003f04270 */
[----:B------:R-:W-:Y:S02]  /*0710*/  IMAD.MOV.U32 R6, RZ, RZ, R4 ;  /* 0x000000ffff067224 */ /* 0x000fe400078e0004 */
[----:B------:R-:W-:-:S10]  /*0720*/  IMAD.MOV.U32 R7, RZ, RZ, R5 ;  /* 0x000000ffff077224 */ /* 0x000fd400078e0005 */
[----:B------:R-:W-:-:S10]  /*0730*/  @!P0 DMUL R6, R6, 1.80143985094819840000e+16 ;  /* 0x4350000006068828 */ /* 0x000fd40000000000 */
[----:B------:R-:W-:Y:S02]  /*0740*/  @!P0 IMAD.MOV.U32 R5, RZ, RZ, R7 ;  /* 0x000000ffff058224 */ /* 0x000fe400078e0007 */
[----:B------:R-:W-:Y:S02]  /*0750*/  @!P0 IMAD.MOV.U32 R4, RZ, RZ, R6 ;  /* 0x000000ffff048224 */ /* 0x000fe400078e0006 */
[----:B------:R-:W-:-:S05]  /*0760*/  VIADD R0, R5, 0xffffffff ;  /* 0xffffffff05007836 */ /* 0x000fca0000000000 */
[----:B------:R-:W-:Y:S01]  /*0770*/  ISETP.GT.U32.AND P1, PT, R0, 0x7feffffe, PT ;  /* 0x7feffffe0000780c */ /* 0x000fe20003f24070 */
[----:B------:R-:W-:Y:S02]  /*0780*/  IMAD.MOV.U32 R0, RZ, RZ, -0x3ff ;  /* 0xfffffc01ff007424 */ /* 0x000fe400078e00ff */
[----:B------:R-:W-:-:S10]  /*0790*/  @!P0 IMAD.MOV.U32 R0, RZ, RZ, -0x435 ;  /* 0xfffffbcbff008424 */ /* 0x000fd400078e00ff */
[----:B------:R-:W-:Y:S05]  /*07a0*/  @P1 BRA `(.L_x_9) ;  /* 0x00000004000c1947 */ /* 0x000fea0003800000 */
[----:B------:R-:W-:Y:S01]  /*07b0*/  LOP3.LUT R6, R5, 0xfffff, RZ, 0xc0, !PT ;  /* 0x000fffff05067812 */ /* 0x000fe200078ec0ff */
[----:B------:R-:W-:Y:S01]  /*07c0*/  IMAD.MOV.U32 R12, RZ, RZ, RZ ;  /* 0x000000ffff0c7224 */ /* 0x000fe200078e00ff */
[----:B------:R-:W-:Y:S01]  /*07d0*/  UMOV UR8, 0x3ae80f1e ;  /* 0x3ae80f1e00087882 */ /* 0x000fe20000000000 */
[----:B------:R-:W-:Y:S01]  /*07e0*/  IMAD.MOV.U32 R20, RZ, RZ, -0x748574fc ;  /* 0x8b7a8b04ff147424 */ /* 0x000fe200078e00ff */
[----:B------:R-:W-:Y:S01]  /*07f0*/  LOP3.LUT R7, R6, 0x3ff00000, RZ, 0xfc, !PT ;  /* 0x3ff0000006077812 */ /* 0x000fe200078efcff */
[----:B------:R-:W-:Y:S01]  /*0800*/  IMAD.MOV.U32 R6, RZ, RZ, R4 ;  /* 0x000000ffff067224 */ /* 0x000fe200078e0004 */
[----:B------:R-:W-:Y:S01]  /*0810*/  UMOV UR9, 0x3eb1380b ;  /* 0x3eb1380b00097882 */ /* 0x000fe20000000000 */
[----:B------:R-:W-:Y:S01]  /*0820*/  IMAD.MOV.U32 R21, RZ, RZ, 0x3ed0ee25 ;  /* 0x3ed0ee25ff157424 */ /* 0x000fe200078e00ff */
[----:B------:R-:W-:Y:S01]  /*0830*/  ISETP.GE.U32.AND P0, PT, R7, 0x3ff6a09f, PT ;  /* 0x3ff6a09f0700780c */ /* 0x000fe20003f06070 */
[----:B------:R-:W-:Y:S01]  /*0840*/  IMAD.MOV.U32 R23, RZ, RZ, 0x43300000 ;  /* 0x43300000ff177424 */ /* 0x000fe200078e00ff */
[----:B------:R-:W-:Y:S01]  /*0850*/  LEA.HI R0, R5, R0, RZ, 0xc ;  /* 0x0000000005007211 */ /* 0x000fe200078f60ff */
[----:B------:R-:W-:Y:S01]  /*0860*/  UMOV UR10, 0x80000000 ;  /* 0x80000000000a7882 */ /* 0x000fe20000000000 */
[----:B------:R-:W-:-:S09]  /*0870*/  UMOV UR11, 0x43300000 ;  /* 0x43300000000b7882 */ /* 0x000fd20000000000 */
[----:B------:R-:W-:Y:S02]  /*0880*/  @P0 VIADD R13, R7, 0xfff00000 ;  /* 0xfff00000070d0836 */ /* 0x000fe40000000000 */
[----:B------:R-:W-:Y:S02]  /*0890*/  @P0 VIADD R0, R0, 0x1 ;  /* 0x0000000100000836 */ /* 0x000fe40000000000 */
[----:B------:R-:W-:-:S03]  /*08a0*/  @P0 IMAD.MOV.U32 R7, RZ, RZ, R13 ;  /* 0x000000ffff070224 */ /* 0x000fc600078e000d */
[----:B------:R-:W-:-:S03]  /*08b0*/  LOP3.LUT R22, R0, 0x80000000, RZ, 0x3c, !PT ;  /* 0x8000000000167812 */ /* 0x000fc600078e3cff */
[C---:B------:R-:W-:Y:S02]  /*08c0*/  DADD R18, R6.reuse, 1 ;  /* 0x3ff0000006127429 */ /* 0x040fe40000000000 */
[----:B------:R-:W-:-:S04]  /*08d0*/  DADD R6, R6, -1 ;  /* 0xbff0000006067429 */ /* 0x000fc80000000000 */
[----:B------:R-:W1:Y:S02]  /*08e0*/  MUFU.RCP64H R13, R19 ;  /* 0x00000013000d7308 */ /* 0x000e640000001800 */
[----:B-1----:R-:W-:-:S08]  /*08f0*/  DFMA R14, -R18, R12, 1 ;  /* 0x3ff00000120e742b */ /* 0x002fd0000000010c */
[----:B------:R-:W-:-:S08]  /*0900*/  DFMA R14, R14, R14, R14 ;  /* 0x0000000e0e0e722b */ /* 0x000fd0000000000e */
[----:B------:R-:W-:-:S08]  /*0910*/  DFMA R12, R12, R14, R12 ;  /* 0x0000000e0c0c722b */ /* 0x000fd0000000000c */
[----:B------:R-:W-:-:S08]  /*0920*/  DMUL R14, R6, R12 ;  /* 0x0000000c060e7228 */ /* 0x000fd00000000000 */
[----:B------:R-:W-:-:S08]  /*0930*/  DFMA R14, R6, R12, R14 ;  /* 0x0000000c060e722b */ /* 0x000fd0000000000e */
[----:B------:R-:W-:Y:S02]  /*0940*/  DMUL R16, R14, R14 ;  /* 0x0000000e0e107228 */ /* 0x000fe40000000000 */
[----:B------:R-:W-:-:S06]  /*0950*/  DADD R4, R6, -R14 ;  /* 0x0000000006047229 */ /* 0x000fcc000000080e */
[----:B------:R-:W-:Y:S01]  /*0960*/  DFMA R18, R16, UR8, R20 ;  /* 0x0000000810127c2b */ /* 0x000fe20008000014 */
[----:B------:R-:W-:Y:S01]  /*0970*/  UMOV UR8, 0x9f02676f ;  /* 0x9f02676f00087882 */ /* 0x000fe20000000000 */
[----:B------:R-:W-:Y:S01]  /*0980*/  UMOV UR9, 0x3ef3b266 ;  /* 0x3ef3b26600097882 */ /* 0x000fe20000000000 */
[----:B------:R-:W-:Y:S02]  /*0990*/  DADD R20, R4, R4 ;  /* 0x0000000004147229 */ /* 0x000fe40000000004 */
[----:B------:R-:W-:Y:S01]  /*09a0*/  DADD R4, R22, -UR10 ;  /* 0x8000000a16047e29 */ /* 0x000fe20008000000 */
[----:B------:R-:W-:Y:S01]  /*09b0*/  UMOV UR10, 0xfefa39ef ;  /* 0xfefa39ef000a7882 */ /* 0x000fe20000000000 */
[----:B------:R-:W-:Y:S01]  /*09c0*/  UMOV UR11, 0x3fe62e42 ;  /* 0x3fe62e42000b7882 */ /* 0x000fe20000000000 */
[----:B------:R-:W-:Y:S01]  /*09d0*/  DFMA R18, R16, R18, UR8 ;  /* 0x0000000810127e2b */ /* 0x000fe20008000012 */
[----:B------:R-:W-:Y:S01]  /*09e0*/  UMOV UR8, 0xa9ab0956 ;  /* 0xa9ab095600087882 */ /* 0x000fe20000000000 */
[----:B------:R-:W-:Y:S01]  /*09f0*/  UMOV UR9, 0x3f1745cb ;  /* 0x3f1745cb00097882 */ /* 0x000fe20000000000 */
[----:B------:R-:W-:-:S02]  /*0a00*/  DFMA R20, R6, -R14, R20 ;  /* 0x8000000e0614722b */ /* 0x000fc40000000014 */
[----:B------:R-:W-:-:S03]  /*0a10*/  DFMA R6, R4, UR10, R14 ;  /* 0x0000000a04067c2b */ /* 0x000fc6000800000e */
[----:B------:R-:W-:Y:S01]  /*0a20*/  DFMA R18, R16, R18, UR8 ;  /* 0x0000000810127e2b */ /* 0x000fe20008000012 */
[----:B------:R-:W-:Y:S01]  /*0a30*/  UMOV UR8, 0x2d1b5154 ;  /* 0x2d1b515400087882 */ /* 0x000fe20000000000 */
[----:B------:R-:W-:Y:S01]  /*0a40*/  UMOV UR9, 0x3f3c71c7 ;  /* 0x3f3c71c700097882 */ /* 0x000fe20000000000 */
[----:B------:R-:W-:Y:S01]  /*0a50*/  DMUL R20, R12, R20 ;  /* 0x000000140c147228 */ /* 0x000fe20000000000 */
[----:B------:R-:W1:Y:S04]  /*0a60*/  LDC.64 R12, c[0x0][0x380] ;  /* 0x0000e000ff0c7b82 */ /* 0x000e680000000a00 */
        /* <DEDUP_REMOVED lines=11> */
[----:B------:R-:W-:Y:S02]  /*0b20*/  UMOV UR9, 0x3fe62e42 ;  /* 0x3fe62e4200097882 */ /* 0x000fe40000000000 */
[----:B------:R-:W-:Y:S01]  /*0b30*/  DFMA R22, R4, -UR8, R6 ;  /* 0x8000000804167c2b */ /* 0x000fe20008000006 */
[----:B------:R-:W-:Y:S01]  /*0b40*/  UMOV UR8, 0x3b39803f ;  /* 0x3b39803f00087882 */ /* 0x000fe20000000000 */
[----:B------:R-:W-:Y:S02]  /*0b50*/  UMOV UR9, 0x3c7abc9e ;  /* 0x3c7abc9e00097882 */ /* 0x000fe40000000000 */
[----:B------:R-:W-:-:S04]  /*0b60*/  DMUL R18, R16, R18 ;  /* 0x0000001210127228 */ /* 0x000fc80000000000 */
[----:B------:R-:W-:-:S04]  /*0b70*/  DADD R22, -R14, R22 ;  /* 0x000000000e167229 */ /* 0x000fc80000000116 */
[----:B------:R-:W-:-:S08]  /*0b80*/  DFMA R18, R14, R18, R20 ;  /* 0x000000120e12722b */ /* 0x000fd00000000014 */
[----:B------:R-:W-:-:S08]  /*0b90*/  DADD R18, R18, -R22 ;  /* 0x0000000012127229 */ /* 0x000fd00000000816 */
[----:B------:R-:W-:-:S08]  /*0ba0*/  DFMA R18, R4, UR8, R18 ;  /* 0x0000000804127c2b */ /* 0x000fd00008000012 */
[----:B------:R-:W-:-:S07]  /*0bb0*/  DADD R18, R6, R18 ;  /* 0x0000000006127229 */ /* 0x000fce0000000012 */
[----:B-1----:R1:W-:Y:S01]  /*0bc0*/  STG.E.64 desc[UR4][R12.64], R18 ;  /* 0x000000120c007986 */ /* 0x0023e2000c101b04 */
[----:B------:R-:W-:Y:S05]  /*0bd0*/  BRA `(.L_x_10) ;  /* 0x0000000c00047947 */ /* 0x000fea0003800000 */
.L_x_9:
[----:B------:R-:W1:Y:S01]  /*0be0*/  LDC.64 R12, c[0x0][0x380] ;  /* 0x0000e000ff0c7b82 */ /* 0x000e620000000a00 */
[----:B------:R-:W-:Y:S01]  /*0bf0*/  IMAD.MOV.U32 R4, RZ, RZ, 0x0 ;  /* 0x00000000ff047424 */ /* 0x000fe200078e00ff */
[----:B------:R-:W-:Y:S01]  /*0c00*/  LOP3.LUT P0, RZ, R7, 0x7fffffff, RZ, 0xc0, !PT ;  /* 0x7fffffff07ff7812 */ /* 0x000fe2000780c0ff */
[----:B------:R-:W-:-:S06]  /*0c10*/  IMAD.MOV.U32 R5, RZ, RZ, 0x7ff00000 ;  /* 0x7ff00000ff057424 */ /* 0x000fcc00078e00ff */
[----:B------:R-:W-:-:S10]  /*0c20*/  DFMA R4, R6, R4, +INF ;  /* 0x7ff000000604742b */ /* 0x000fd40000000004 */
[----:B------:R-:W-:Y:S02]  /*0c30*/  FSEL R4, R4, RZ, P0 ;  /* 0x000000ff04047208 */ /* 0x000fe40000000000 */
[----:B------:R-:W-:-:S05]  /*0c40*/  FSEL R5, R5, -QNAN , P0 ;  /* 0xfff0000005057808 */ /* 0x000fca0000000000 */
[----:B-1----:R2:W-:Y:S01]  /*0c50*/  STG.E.64 desc[UR4][R12.64], R4 ;  /* 0x000000040c007986 */ /* 0x0025e2000c101b04 */
[----:B------:R-:W-:Y:S05]  /*0c60*/  BRA `(.L_x_10) ;  /* 0x0000000800e07947 */ /* 0x000fea0003800000 */
.L_x_3:
[C---:B------:R-:W-:Y:S02]  /*0c70*/  VIADD R7, R2.reuse, 0xffffffff ;  /* 0xffffffff02077836 */ /* 0x040fe40000000000 */
[----:B0-----:R-:W-:-:S04]  /*0c80*/  IMAD.WIDE.U32 R12, R2, 0x8, R8 ;  /* 0x00000008020c7825 */ /* 0x001fc800078e0008 */
[----:B---3--:R-:W-:Y:S01]  /*0c90*/  IMAD.WIDE.U32 R6, R7, 0x8, R10 ;  /* 0x0000000807067825 */ /* 0x008fe200078e000a */
[----:B--2---:R-:W2:Y:S05]  /*0ca0*/  LDG.E.64 R4, desc[UR4][R12.64] ;  /* 0x000000040c047981 */ /* 0x004eaa000c1e1b00 */
[----:B------:R-:W2:Y:S01]  /*0cb0*/  LDG.E.64 R6, desc[UR4][R6.64] ;  /* 0x0000000406067981 */ /* 0x000ea2000c1e1b00 */
[----:B------:R-:W-:Y:S01]  /*0cc0*/  BSSY.RECONVERGENT B1, `(.L_x_11) ;  /* 0x0000020000017945 */ /* 0x000fe20003800200 */
[----:B--2---:R-:W-:-:S08]  /*0cd0*/  DADD R16, R4, R6 ;  /* 0x0000000004107229 */ /* 0x004fd00000000006 */
[----:B------:R-:W-:-:S14]  /*0ce0*/  DSETP.NEU.AND P1, PT, |R16|, +INF , PT ;  /* 0x7ff000001000742a */ /* 0x000fdc0003f2d200 */
[----:B------:R-:W-:Y:S01]  /*0cf0*/  @!P1 DMUL R4, RZ, R16 ;  /* 0x00000010ff049228 */ /* 0x000fe20000000000 */
[----:B------:R-:W-:Y:S01]  /*0d00*/  @!P1 PLOP3.LUT P0, PT, PT, PT, PT, 0x80, 0x8 ;  /* 0x000000000008981c */ /* 0x000fe20003f0f070 */
[----:B------:R-:W-:-:S12]  /*0d10*/  @!P1 BRA `(.L_x_12) ;  /* 0x0000000000689947 */ /* 0x000fd80003800000 */
[----:B------:R-:W-:Y:S01]  /*0d20*/  UMOV UR8, 0x6dc9c883 ;  /* 0x6dc9c88300087882 */ /* 0x000fe20000000000 */
[----:B------:R-:W-:Y:S01]  /*0d30*/  UMOV UR9, 0x3fe45f30 ;  /* 0x3fe45f3000097882 */ /* 0x000fe20000000000 */
[C---:B------:R-:W-:Y:S01]  /*0d40*/  DSETP.GE.AND P0, PT, |R16|.reuse, 2.14748364800000000000e+09, PT ;  /* 0x41e000001000742a */ /* 0x040fe20003f06200 */
[----:B------:R-:W-:Y:S01]  /*0d50*/  BSSY.RECONVERGENT B2, `(.L_x_13) ;  /* 0x0000014000027945 */ /* 0x000fe20003800200 */
[----:B------:R-:W-:Y:S01]  /*0d60*/  DMUL R6, R16, UR8 ;  /* 0x0000000810067c28 */ /* 0x000fe20008000000 */
[----:B------:R-:W-:Y:S01]  /*0d70*/  UMOV UR8, 0x54442d18 ;  /* 0x54442d1800087882 */ /* 0x000fe20000000000 */
[----:B------:R-:W-:-:S08]  /*0d80*/  UMOV UR9, 0x3ff921fb ;  /* 0x3ff921fb00097882 */ /* 0x000fd00000000000 */
[----:B------:R-:W0:Y:S08]  /*0d90*/  F2I.F64 R6, R6 ;  /* 0x0000000600067311 */ /* 0x000e300000301100 */
[----:B0-----:R-:W0:Y:S02]  /*0da0*/  I2F.F64 R4, R6 ;  /* 0x0000000600047312 */ /* 0x001e240000201c00 */
[----:B0-----:R-:W-:Y:S01]  /*0db0*/  DFMA R14, R4, -UR8, R16 ;  /* 0x80000008040e7c2b */ /* 0x001fe20008000010 */
[----:B------:R-:W-:Y:S01]  /*0dc0*/  UMOV UR8, 0x33145c00 ;  /* 0x33145c0000087882 */ /* 0x000fe20000000000 */
[----:B------:R-:W-:-:S06]  /*0dd0*/  UMOV UR9, 0x3c91a626 ;  /* 0x3c91a62600097882 */ /* 0x000fcc0000000000 */
[----:B------:R-:W-:Y:S01]  /*0de0*/  DFMA R14, R4, -UR8, R14 ;  /* 0x80000008040e7c2b */ /* 0x000fe2000800000e */
[----:B------:R-:W-:Y:S01]  /*0df0*/  UMOV UR8, 0x252049c0 ;  /* 0x252049c000087882 */ /* 0x000fe20000000000 */
[----:B------:R-:W-:-:S06]  /*0e00*/  UMOV UR9, 0x397b839a ;  /* 0x397b839a00097882 */ /* 0x000fcc0000000000 */
[----:B------:R-:W-:Y:S01]  /*0e10*/  DFMA R4, R4, -UR8, R14 ;  /* 0x8000000804047c2b */ /* 0x000fe2000800000e */
[----:B------:R-:W-:Y:S10]  /*0e20*/  @!P0 BRA `(.L_x_14) ;  /* 0x0000000000188947 */ /* 0x000ff40003800000 */
[----:B------:R-:W-:Y:S01]  /*0e30*/  IMAD.MOV.U32 R18, RZ, RZ, R16 ;  /* 0x000000ffff127224 */ /* 0x000fe200078e0010 */
[----:B------:R-:W-:Y:S01]  /*0e40*/  MOV R0, 0xe70 ;  /* 0x00000e7000007802 */ /* 0x000fe20000000f00 */
[----:B------:R-:W-:-:S07]  /*0e50*/  IMAD.MOV.U32 R5, RZ, RZ, R17 ;  /* 0x000000ffff057224 */ /* 0x000fce00078e0011 */
[----:B----4-:R-:W-:Y:S05]  /*0e60*/  CALL.REL.NOINC `($_Z6map_m2PdS_i$__internal_trig_reduction_slowpathd) ;  /* 0x0000000800747944 */ /* 0x010fea0003c00000 */
[----:B------:R-:W-:Y:S02]  /*0e70*/  IMAD.MOV.U32 R4, RZ, RZ, R18 ;  /* 0x000000ffff047224 */ /* 0x000fe400078e0012 */
[----:B------:R-:W-:-:S07]  /*0e80*/  IMAD.MOV.U32 R5, RZ, RZ, R19 ;  /* 0x000000ffff057224 */ /* 0x000fce00078e0013 */
.L_x_14:
[----:B----4-:R-:W-:Y:S05]  /*0e90*/  BSYNC.RECONVERGENT B2 ;  /* 0x0000000000027941 */ /* 0x010fea0003800200 */
.L_x_13:
[----:B------:R-:W-:-:S04]  /*0ea0*/  LOP3.LUT R6, R6, 0x1, RZ, 0xc0, !PT ;  /* 0x0000000106067812 */ /* 0x000fc800078ec0ff */
[----:B------:R-:W-:-:S13]  /*0eb0*/  ISETP.NE.U32.AND P0, PT, R6, 0x1, PT ;  /* 0x000000010600780c */ /* 0x000fda0003f05070 */
.L_x_12:
[----:B----4-:R-:W-:Y:S05]  /*0ec0*/  BSYNC.RECONVERGENT B1 ;  /* 0x0000000000017941 */ /* 0x010fea0003800200 */
.L_x_11:
        /* <DEDUP_REMOVED lines=49> */
[----:B------:R-:W0:Y:S01]  /*11e0*/  MUFU.RCP64H R17, R7 ;  /* 0x0000000700117308 */ /* 0x000e220000001800 */
[----:B------:R-:W-:-:S06]  /*11f0*/  IMAD.MOV.U32 R16, RZ, RZ, RZ ;  /* 0x000000ffff107224 */ /* 0x000fcc00078e00ff */
[----:B0-----:R-:W-:-:S08]  /*1200*/  DFMA R14, -R6, R16, 1 ;  /* 0x3ff00000060e742b */ /* 0x001fd00000000110 */
[----:B------:R-:W-:Y:S02]  /*1210*/  DFMA R18, R14, R14, R14 ;  /* 0x0000000e0e12722b */ /* 0x000fe4000000000e */
[----:B------:R-:W-:-:S06]  /*1220*/  DADD R14, R6, -R4 ;  /* 0x00000000060e7229 */ /* 0x000fcc0000000804 */
[----:B------:R-:W-:Y:S02]  /*1230*/  DFMA R18, R16, R18, R16 ;  /* 0x000000121012722b */ /* 0x000fe40000000010 */
[----:B------:R-:W-:-:S06]  /*1240*/  DFMA R14, R20, R4, -R14 ;  /* 0x00000004140e722b */ /* 0x000fcc000000080e */
[----:B------:R-:W-:-:S08]  /*1250*/  DFMA R4, R6, -R18, 1 ;  /* 0x3ff000000604742b */ /* 0x000fd00000000812 */
[----:B------:R-:W-:-:S08]  /*1260*/  DFMA R4, R14, -R18, R4 ;  /* 0x800000120e04722b */ /* 0x000fd00000000004 */
[----:B------:R-:W-:-:S11]  /*1270*/  DFMA R6, -R18, R4, -R18 ;  /* 0x000000041206722b */ /* 0x000fd60000000912 */
.L_x_16:
[----:B------:R-:W-:Y:S05]  /*1280*/  BSYNC.RECONVERGENT B1 ;  /* 0x0000000000017941 */ /* 0x000fea0003800200 */
.L_x_15:
[----:B------:R-:W-:Y:S01]  /*1290*/  DADD R4, -RZ, |R6| ;  /* 0x00000000ff047229 */ /* 0x000fe20000000506 */
[----:B------:R-:W-:Y:S09]  /*12a0*/  BSSY.RECONVERGENT B1, `(.L_x_17) ;  /* 0x0000053000017945 */ /* 0x000ff20003800200 */
[----:B------:R-:W-:Y:S01]  /*12b0*/  ISETP.GT.AND P0, PT, R5, 0xfffff, PT ;  /* 0x000fffff0500780c */ /* 0x000fe20003f04270 */
[----:B------:R-:W-:-:S02]  /*12c0*/  IMAD.MOV.U32 R6, RZ, RZ, R4 ;  /* 0x000000ffff067224 */ /* 0x000fc400078e0004 */
        /* <DEDUP_REMOVED lines=28> */
[----:B------:R-:W0:Y:S02]  /*1490*/  MUFU.RCP64H R15, R21 ;  /* 0x00000015000f7308 */ /* 0x000e240000001800 */
[----:B0-----:R-:W-:-:S08]  /*14a0*/  DFMA R16, -R20, R14, 1 ;  /* 0x3ff000001410742b */ /* 0x001fd0000000010e */
        /* <DEDUP_REMOVED lines=21> */
[----:B------:R-:W-:-:S05]  /*1600*/  DMUL R24, R14, R24 ;  /* 0x000000180e187228 */ /* 0x000fca0000000000 */
        /* <DEDUP_REMOVED lines=20> */
[----:B------:R-:W-:Y:S01]  /*1750*/  DADD R6, R6, R20 ;  /* 0x0000000006067229 */ /* 0x000fe20000000014 */
[----:B------:R-:W-:Y:S10]  /*1760*/  BRA `(.L_x_19) ;  /* 0x0000000000187947 */ /* 0x000ff40003800000 */
.L_x_18:
[----:B------:R-:W-:Y:S01]  /*1770*/  IMAD.MOV.U32 R4, RZ, RZ, 0x0 ;  /* 0x00000000ff047424 */ /* 0x000fe200078e00ff */
[----:B------:R-:W-:Y:S01]  /*1780*/  LOP3.LUT P0, RZ, R7, 0x7fffffff, RZ, 0xc0, !PT ;  /* 0x7fffffff07ff7812 */ /* 0x000fe2000780c0ff */
[----:B------:R-:W-:-:S06]  /*1790*/  IMAD.MOV.U32 R5, RZ, RZ, 0x7ff00000 ;  /* 0x7ff00000ff057424 */ /* 0x000fcc00078e00ff */
[----:B------:R-:W-:-:S10]  /*17a0*/  DFMA R4, R6, R4, +INF ;  /* 0x7ff000000604742b */ /* 0x000fd40000000004 */
[----:B------:R-:W-:Y:S02]  /*17b0*/  FSEL R6, R4, RZ, P0 ;  /* 0x000000ff04067208 */ /* 0x000fe40000000000 */
[----:B------:R-:W-:-:S07]  /*17c0*/  FSEL R7, R5, -QNAN , P0 ;  /* 0xfff0000005077808 */ /* 0x000fce0000000000 */
.L_x_19:
[----:B------:R-:W-:Y:S05]  /*17d0*/  BSYNC.RECONVERGENT B1 ;  /* 0x0000000000017941 */ /* 0x000fea0003800200 */
.L_x_17:
[----:B------:R4:W-:Y:S02]  /*17e0*/  STG.E.64 desc[UR4][R12.64], R6 ;  /* 0x000000060c007986 */ /* 0x0009e4000c101b04 */
.L_x_10:
[----:B------:R-:W-:Y:S05]  /*17f0*/  BSYNC.RECONVERGENT B0 ;  /* 0x0000000000007941 */ /* 0x000fea0003800200 */
.L_x_2:
[----:B------:R-:W-:-:S05]  /*1800*/  IMAD.IADD R2, R3, 0x1, R2 ;  /* 0x0000000103027824 */ /* 0x000fca00078e0202 */
[----:B------:R-:W-:-:S13]  /*1810*/  ISETP.GE.U32.AND P0, PT, R2, UR6, PT ;  /* 0x0000000602007c0c */ /* 0x000fda000bf06070 */
[----:B------:R-:W-:Y:S05]  /*1820*/  @!P0 BRA `(.L_x_20) ;  /* 0xffffffe800308947 */ /* 0x000fea000383ffff */
[----:B------:R-:W-:Y:S05]  /*1830*/  EXIT ;  /* 0x000000000000794d */ /* 0x000fea0003800000 */
        .type           $_Z6map_m2PdS_i$__internal_trig_reduction_slowpathd,@function
        .size           $_Z6map_m2PdS_i$__internal_trig_reduction_slowpathd,(.L_x_34 - $_Z6map_m2PdS_i$__internal_trig_reduction_slowpathd)
$_Z6map_m2PdS_i$__internal_trig_reduction_slowpathd:
[--C-:B------:R-:W-:Y:S01]  /*1840*/  SHF.R.U32.HI R4, RZ, 0x14, R5.reuse ;  /* 0x00000014ff047819 */ /* 0x100fe20000011605 */
[----:B------:R-:W-:Y:S02]  /*1850*/  IMAD.MOV.U32 R19, RZ, RZ, R5 ;  /* 0x000000ffff137224 */ /* 0x000fe400078e0005 */
[----:B------:R-:W-:Y:S01]  /*1860*/  IMAD.MOV.U32 R6, RZ, RZ, RZ ;  /* 0x000000ffff067224 */ /* 0x000fe200078e00ff */
[----:B------:R-:W-:-:S04]  /*1870*/  LOP3.LUT R7, R4, 0x7ff, RZ, 0xc0, !PT ;  /* 0x000007ff04077812 */ /* 0x000fc800078ec0ff */
[----:B------:R-:W-:-:S13]  /*1880*/  ISETP.NE.AND P0, PT, R7, 0x7ff, PT ;  /* 0x000007ff0700780c */ /* 0x000fda0003f05270 */
[----:B------:R-:W-:Y:S05]  /*1890*/  @!P0 BRA `(.L_x_21) ;  /* 0x0000000800448947 */ /* 0x000fea0003800000 */
[----:B------:R-:W-:Y:S01]  /*18a0*/  VIADD R7, R7, 0xfffffc00 ;  /* 0xfffffc0007077836 */ /* 0x000fe20000000000 */
[----:B------:R-:W-:Y:S01]  /*18b0*/  BSSY.RECONVERGENT B3, `(.L_x_22) ;  /* 0x000002e000037945 */ /* 0x000fe20003800200 */
[----:B------:R-:W-:-:S03]  /*18c0*/  CS2R R16, SRZ ;  /* 0x0000000000107805 */ /* 0x000fc6000001ff00 */
[----:B------:R-:W-:Y:S02]  /*18d0*/  SHF.R.U32.HI R6, RZ, 0x6, R7 ;  /* 0x00000006ff067819 */ /* 0x000fe40000011607 */
[----:B------:R-:W-:Y:S02]  /*18e0*/  ISETP.GE.U32.AND P0, PT, R7, 0x80, PT ;  /* 0x000000800700780c */ /* 0x000fe40003f06070 */
[C---:B------:R-:W-:Y:S02]  /*18f0*/  IADD3 R7, PT, PT, -R6.reuse, 0x13, RZ ;  /* 0x0000001306077810 */ /* 0x040fe40007ffe1ff */
[----:B------:R-:W-:Y:S02]  /*1900*/  IADD3 R25, PT, PT, -R6, 0xf, RZ ;  /* 0x0000000f06197810 */ /* 0x000fe40007ffe1ff */
[----:B------:R-:W-:-:S04]  /*1910*/  SEL R7, R7, 0x12, P0 ;  /* 0x0000001207077807 */ /* 0x000fc80000000000 */
[----:B------:R-:W-:-:S13]  /*1920*/  ISETP.GE.AND P0, PT, R25, R7, PT ;  /* 0x000000071900720c */ /* 0x000fda0003f06270 */
[----:B------:R-:W-:Y:S05]  /*1930*/  @P0 BRA `(.L_x_23) ;  /* 0x0000000000940947 */ /* 0x000fea0003800000 */
[----:B------:R-:W0:Y:S01]  /*1940*/  LDC.64 R14, c[0x0][0x358] ;  /* 0x0000d600ff0e7b82 */ /* 0x000e220000000a00 */
[C---:B------:R-:W-:Y:S01]  /*1950*/  SHF.L.U64.HI R21, R18.reuse, 0xb, R19 ;  /* 0x0000000b12157819 */ /* 0x040fe20000010213 */
[----:B------:R-:W-:Y:S01]  /*1960*/  BSSY.RECONVERGENT B4, `(.L_x_24) ;  /* 0x0000021000047945 */ /* 0x000fe20003800200 */
[----:B------:R-:W-:Y:S01]  /*1970*/  IMAD.SHL.U32 R23, R18, 0x800, RZ ;  /* 0x0000080012177824 */ /* 0x000fe200078e00ff */
[----:B------:R-:W-:Y:S01]  /*1980*/  IADD3 R22, PT, PT, RZ, -R6, -R7 ;  /* 0x80000006ff167210 */ /* 0x000fe20007ffe807 */
[----:B------:R-:W-:Y:S01]  /*1990*/  IMAD.MOV.U32 R20, RZ, RZ, RZ ;  /* 0x000000ffff147224 */ /* 0x000fe200078e00ff */
[----:B------:R-:W-:Y:S02]  /*19a0*/  CS2R R16, SRZ ;  /* 0x0000000000107805 */ /* 0x000fe4000001ff00 */
[----:B------:R-:W-:-:S07]  /*19b0*/  LOP3.LUT R21, R21, 0x80000000, RZ, 0xfc, !PT ;  /* 0x8000000015157812 */ /* 0x000fce00078efcff */
.L_x_25:
[----:B------:R-:W1:Y:S01]  /*19c0*/  LDC.64 R18, c[0x4][RZ] ;  /* 0x01000000ff127b82 */ /* 0x000e620000000a00 */
[----:B0-----:R-:W-:Y:S02]  /*19d0*/  R2UR UR8, R14 ;  /* 0x000000000e0872ca */ /* 0x001fe400000e0000 */
[----:B------:R-:W-:Y:S01]  /*19e0*/  R2UR UR9, R15 ;  /* 0x000000000f0972ca */ /* 0x000fe200000e0000 */
[----:B-1----:R-:W-:-:S12]  /*19f0*/  IMAD.WIDE R18, R25, 0x8, R18 ;  /* 0x0000000819127825 */ /* 0x002fd800078e0212 */
[----:B------:R-:W2:Y:S01]  /*1a00*/  LDG.E.64.CONSTANT R18, desc[UR8][R18.64] ;  /* 0x0000000812127981 */ /* 0x000ea2000c1e9b00 */
[----:B------:R-:W-:Y:S02]  /*1a10*/  VIADD R22, R22, 0x1 ;  /* 0x0000000116167836 */ /* 0x000fe40000000000 */
[----:B------:R-:W-:Y:S02]  /*1a20*/  VIADD R25, R25, 0x1 ;  /* 0x0000000119197836 */ /* 0x000fe40000000000 */
[----:B--2---:R-:W-:-:S04]  /*1a30*/  IMAD.WIDE.U32 R16, P2, R18, R23, R16 ;  /* 0x0000001712107225 */ /* 0x004fc80007840010 */
[----:B------:R-:W-:Y:S02]  /*1a40*/  IMAD R27, R18, R21, RZ ;  /* 0x00000015121b7224 */ /* 0x000fe400078e02ff */
[CC--:B------:R-:W-:Y:S02]  /*1a50*/  IMAD R24, R19.reuse, R23.reuse, RZ ;  /* 0x0000001713187224 */ /* 0x0c0fe400078e02ff */
[----:B------:R-:W-:Y:S01]  /*1a60*/  IMAD.HI.U32 R29, R19, R23, RZ ;  /* 0x00000017131d7227 */ /* 0x000fe200078e00ff */
[----:B------:R-:W-:-:S03]  /*1a70*/  IADD3 R17, P0, PT, R27, R17, RZ ;  /* 0x000000111b117210 */ /* 0x000fc60007f1e0ff */
[----:B------:R-:W-:Y:S01]  /*1a80*/  IMAD R27, R20, 0x8, R1 ;  /* 0x00000008141b7824 */ /* 0x000fe200078e0201 */
[----:B------:R-:W-:Y:S01]  /*1a90*/  IADD3 R17, P1, PT, R24, R17, RZ ;  /* 0x0000001118117210 */ /* 0x000fe20007f3e0ff */
[----:B------:R-:W-:-:S04]  /*1aa0*/  IMAD.HI.U32 R24, R18, R21, RZ ;  /* 0x0000001512187227 */ /* 0x000fc800078e00ff */
[----:B------:R-:W-:Y:S01]  /*1ab0*/  IMAD.X R18, RZ, RZ, R24, P2 ;  /* 0x000000ffff127224 */ /* 0x000fe200010e0618 */
[----:B------:R0:W-:Y:S01]  /*1ac0*/  STL.64 [R27], R16 ;  /* 0x000000101b007387 */ /* 0x0001e20000100a00 */
[----:B------:R-:W-:-:S03]  /*1ad0*/  IMAD.HI.U32 R24, R19, R21, RZ ;  /* 0x0000001513187227 */ /* 0x000fc600078e00ff */
[----:B------:R-:W-:Y:S01]  /*1ae0*/  IADD3.X R18, P0, PT, R29, R18, RZ, P0, !PT ;  /* 0x000000121d127210 */ /* 0x000fe2000071e4ff */
[----:B------:R-:W-:Y:S02]  /*1af0*/  IMAD R19, R19, R21, RZ ;  /* 0x0000001513137224 */ /* 0x000fe400078e02ff */
[----:B------:R-:W-:-:S03]  /*1b00*/  VIADD R20, R20, 0x1 ;  /* 0x0000000114147836 */ /* 0x000fc60000000000 */
[----:B------:R-:W-:Y:S01]  /*1b10*/  IADD3.X R19, P1, PT, R19, R18, RZ, P1, !PT ;  /* 0x0000001213137210 */ /* 0x000fe20000f3e4ff */
[----:B------:R-:W-:Y:S01]  /*1b20*/  IMAD.X R18, RZ, RZ, R24, P0 ;  /* 0x000000ffff127224 */ /* 0x000fe200000e0618 */
[----:B------:R-:W-:-:S03]  /*1b30*/  ISETP.NE.AND P0, PT, R22, -0xf, PT ;  /* 0xfffffff11600780c */ /* 0x000fc60003f05270 */
[----:B0-----:R-:W-:Y:S02]  /*1b40*/  IMAD.X R17, RZ, RZ, R18, P1 ;  /* 0x000000ffff117224 */ /* 0x001fe400008e0612 */
[----:B------:R-:W-:-:S08]  /*1b50*/  IMAD.MOV.U32 R16, RZ, RZ, R19 ;  /* 0x000000ffff107224 */ /* 0x000fd000078e0013 */
[----:B------:R-:W-:Y:S05]  /*1b60*/  @P0 BRA `(.L_x_25) ;  /* 0xfffffffc00940947 */ /* 0x000fea000383ffff */
[----:B------:R-:W-:Y:S05]  /*1b70*/  BSYNC.RECONVERGENT B4 ;  /* 0x0000000000047941 */ /* 0x000fea0003800200 */
.L_x_24:
[----:B------:R-:W-:-:S07]  /*1b80*/  IMAD.MOV.U32 R25, RZ, RZ, R7 ;  /* 0x000000ffff197224 */ /* 0x000fce00078e0007 */
.L_x_23:
[----:B------:R-:W-:Y:S05]  /*1b90*/  BSYNC.RECONVERGENT B3 ;  /* 0x0000000000037941 */ /* 0x000fea0003800200 */
.L_x_22:
[----:B------:R-:W-:Y:S01]  /*1ba0*/  LOP3.LUT P0, R29, R4, 0x3f, RZ, 0xc0, !PT ;  /* 0x0000003f041d7812 */ /* 0x000fe2000780c0ff */
[----:B------:R-:W-:-:S04]  /*1bb0*/  IMAD.IADD R6, R6, 0x1, R25 ;  /* 0x0000000106067824 */ /* 0x000fc800078e0219 */
[----:B------:R-:W-:-:S05]  /*1bc0*/  IMAD.U32 R22, R6, 0x8, R1 ;  /* 0x0000000806167824 */ /* 0x000fca00078e0001 */
[----:B------:R0:W-:Y:S04]  /*1bd0*/  STL.64 [R22+-0x78], R16 ;  /* 0xffff881016007387 */ /* 0x0001e80000100a00 */
[----:B------:R-:W2:Y:S04]  /*1be0*/  @P0 LDL.64 R20, [R1+0x8] ;  /* 0x0000080001140983 */ /* 0x000ea80000100a00 */
[----:B------:R-:W3:Y:S04]  /*1bf0*/  LDL.64 R14, [R1+0x10] ;  /* 0x00001000010e7983 */ /* 0x000ee80000100a00 */
[----:B------:R-:W4:Y:S01]  /*1c00*/  LDL.64 R6, [R1+0x18] ;  /* 0x0000180001067983 */ /* 0x000f220000100a00 */
[----:B------:R-:W-:Y:S01]  /*1c10*/  @P0 LOP3.LUT R4, R29, 0x3f, RZ, 0x3c, !PT ;  /* 0x0000003f1d040812 */ /* 0x000fe200078e3cff */
[----:B------:R-:W-:Y:S01]  /*1c20*/  BSSY.RECONVERGENT B3, `(.L_x_26) ;  /* 0x0000034000037945 */ /* 0x000fe20003800200 */
[----:B--2---:R-:W-:-:S02]  /*1c30*/  @P0 SHF.R.U64 R19, R20, 0x1, R21 ;  /* 0x0000000114130819 */ /* 0x004fc40000001215 */
[----:B------:R-:W-:Y:S02]  /*1c40*/  @P0 SHF.R.U32.HI R21, RZ, 0x1, R21 ;  /* 0x00000001ff150819 */ /* 0x000fe40000011615 */
[CC--:B---3--:R-:W-:Y:S02]  /*1c50*/  @P0 SHF.L.U32 R23, R14.reuse, R29.reuse, RZ ;  /* 0x0000001d0e170219 */ /* 0x0c8fe400000006ff */
[----:B0-----:R-:W-:Y:S02]  /*1c60*/  @P0 SHF.R.U64 R16, R19, R4, R21 ;  /* 0x0000000413100219 */ /* 0x001fe40000001215 */
[--C-:B------:R-:W-:Y:S02]  /*1c70*/  @P0 SHF.R.U32.HI R27, RZ, 0x1, R15.reuse ;  /* 0x00000001ff1b0819 */ /* 0x100fe4000001160f */
[C-C-:B------:R-:W-:Y:S02]  /*1c80*/  @P0 SHF.R.U64 R25, R14.reuse, 0x1, R15.reuse ;  /* 0x000000010e190819 */ /* 0x140fe4000000120f */
[----:B------:R-:W-:-:S02]  /*1c90*/  @P0 SHF.L.U64.HI R18, R14, R29, R15 ;  /* 0x0000001d0e120219 */ /* 0x000fc4000001020f */
[----:B------:R-:W-:Y:S02]  /*1ca0*/  @P0 SHF.R.U32.HI R17, RZ, R4, R21 ;  /* 0x00000004ff110219 */ /* 0x000fe40000011615 */
[----:B------:R-:W-:Y:S02]  /*1cb0*/  @P0 LOP3.LUT R14, R23, R16, RZ, 0xfc, !PT ;  /* 0x00000010170e0212 */ /* 0x000fe400078efcff */
[----:B----4-:R-:W-:Y:S02]  /*1cc0*/  @P0 SHF.L.U32 R19, R6, R29, RZ ;  /* 0x0000001d06130219 */ /* 0x010fe400000006ff */
[----:B------:R-:W-:Y:S01]  /*1cd0*/  @P0 SHF.R.U64 R20, R25, R4, R27 ;  /* 0x0000000419140219 */ /* 0x000fe2000000121b */
[----:B------:R-:W-:Y:S01]  /*1ce0*/  IMAD.SHL.U32 R16, R14, 0x4, RZ ;  /* 0x000000040e107824 */ /* 0x000fe200078e00ff */
[----:B------:R-:W-:Y:S02]  /*1cf0*/  @P0 LOP3.LUT R15, R18, R17, RZ, 0xfc, !PT ;  /* 0x00000011120f0212 */ /* 0x000fe400078efcff */
[----:B------:R-:W-:-:S02]  /*1d00*/  @P0 SHF.L.U64.HI R29, R6, R29, R7 ;  /* 0x0000001d061d0219 */ /* 0x000fc40000010207 */
[----:B------:R-:W-:Y:S02]  /*1d10*/  @P0 SHF.R.U32.HI R4, RZ, R4, R27 ;  /* 0x00000004ff040219 */ /* 0x000fe4000001161b */
[----:B------:R-:W-:Y:S02]  /*1d20*/  @P0 LOP3.LUT R6, R19, R20, RZ, 0xfc, !PT ;  /* 0x0000001413060212 */ /* 0x000fe400078efcff */
[----:B------:R-:W-:Y:S02]  /*1d30*/  SHF.L.U64.HI R17, R14, 0x2, R15 ;  /* 0x000000020e117819 */ /* 0x000fe4000001020f */
[----:B------:R-:W-:Y:S02]  /*1d40*/  @P0 LOP3.LUT R7, R29, R4, RZ, 0xfc, !PT ;  /* 0x000000041d070212 */ /* 0x000fe400078efcff */
[----:B------:R-:W-:Y:S02]  /*1d50*/  SHF.L.W.U32.HI R15, R15, 0x2, R6 ;  /* 0x000000020f0f7819 */ /* 0x000fe40000010e06 */
[----:B------:R-:W-:-:S02]  /*1d60*/  IADD3 RZ, P0, PT, RZ, -R16, RZ ;  /* 0x80000010ffff7210 */ /* 0x000fc40007f1e0ff */
[----:B------:R-:W-:Y:S02]  /*1d70*/  LOP3.LUT R4, RZ, R17, RZ, 0x33, !PT ;  /* 0x00000011ff047212 */ /* 0x000fe400078e33ff */
[----:B------:R-:W-:Y:S02]  /*1d80*/  SHF.L.W.U32.HI R6, R6, 0x2, R7 ;  /* 0x0000000206067819 */ /* 0x000fe40000010e07 */
[----:B------:R-:W-:Y:S02]  /*1d90*/  LOP3.LUT R14, RZ, R15, RZ, 0x33, !PT ;  /* 0x0000000fff0e7212 */ /* 0x000fe400078e33ff */
[----:B------:R-:W-:Y:S02]  /*1da0*/  IADD3.X R18, P0, PT, RZ, R4, RZ, P0, !PT ;  /* 0x00000004ff127210 */ /* 0x000fe4000071e4ff */
[----:B------:R-:W-:Y:S02]  /*1db0*/  LOP3.LUT R4, RZ, R6, RZ, 0x33, !PT ;  /* 0x00000006ff047212 */ /* 0x000fe400078e33ff */
[----:B------:R-:W-:-:S02]  /*1dc0*/  IADD3.X R14, P1, PT, RZ, R14, RZ, P0, !PT ;  /* 0x0000000eff0e7210 */ /* 0x000fc4000073e4ff */
[----:B------:R-:W-:-:S03]  /*1dd0*/  ISETP.GT.U32.AND P2, PT, R15, -0x1, PT ;  /* 0xffffffff0f00780c */ /* 0x000fc60003f44070 */
[----:B------:R-:W-:Y:S01]  /*1de0*/  IMAD.X R19, RZ, RZ, R4, P1 ;  /* 0x000000ffff137224 */ /* 0x000fe200008e0604 */
[----:B------:R-:W-:-:S04]  /*1df0*/  ISETP.GT.AND.EX P0, PT, R6, -0x1, PT, P2 ;  /* 0xffffffff0600780c */ /* 0x000fc80003f04320 */
[----:B------:R-:W-:Y:S02]  /*1e00*/  SEL R4, R6, R19, P0 ;  /* 0x0000001306047207 */ /* 0x000fe40000000000 */
[----:B------:R-:W-:Y:S02]  /*1e10*/  SEL R15, R15, R14, P0 ;  /* 0x0000000e0f0f7207 */ /* 0x000fe40000000000 */
[----:B------:R-:W-:Y:S02]  /*1e20*/  ISETP.NE.U32.AND P1, PT, R4, RZ, PT ;  /* 0x000000ff0400720c */ /* 0x000fe40003f25070 */
[----:B------:R-:W-:Y:S02]  /*1e30*/  SEL R17, R17, R18, P0 ;  /* 0x0000001211117207 */ /* 0x000fe40000000000 */
[----:B------:R-:W-:Y:S01]  /*1e40*/  SEL R19, R15, R4, !P1 ;  /* 0x000000040f137207 */ /* 0x000fe20004800000 */
[----:B------:R-:W-:-:S05]  /*1e50*/  @!P0 IMAD.MOV R16, RZ, RZ, -R16 ;  /* 0x000000ffff108224 */ /* 0x000fca00078e0a10 */
[----:B------:R-:W0:Y:S02]  /*1e60*/  FLO.U32 R19, R19 ;  /* 0x0000001300137300 */ /* 0x000e2400000e0000 */
[C---:B0-----:R-:W-:Y:S02]  /*1e70*/  IADD3 R20, PT, PT, -R19.reuse, 0x1f, RZ ;  /* 0x0000001f13147810 */ /* 0x041fe40007ffe1ff */
[----:B------:R-:W-:-:S03]  /*1e80*/  IADD3 R14, PT, PT, -R19, 0x3f, RZ ;  /* 0x0000003f130e7810 */ /* 0x000fc60007ffe1ff */
[----:B------:R-:W-:-:S05]  /*1e90*/  @P1 IMAD.MOV R14, RZ, RZ, R20 ;  /* 0x000000ffff0e1224 */ /* 0x000fca00078e0214 */
[----:B------:R-:W-:-:S13]  /*1ea0*/  ISETP.NE.AND P1, PT, R14, RZ, PT ;  /* 0x000000ff0e00720c */ /* 0x000fda0003f25270 */
[----:B------:R-:W-:Y:S05]  /*1eb0*/  @!P1 BRA `(.L_x_27) ;  /* 0x0000000000289947 */ /* 0x000fea0003800000 */
[--C-:B------:R-:W-:Y:S02]  /*1ec0*/  SHF.R.U64 R18, R16, 0x1, R17.reuse ;  /* 0x0000000110127819 */ /* 0x100fe40000001211 */
[C---:B------:R-:W-:Y:S02]  /*1ed0*/  LOP3.LUT R16, R14.reuse, 0x3f, RZ, 0xc0, !PT ;  /* 0x0000003f0e107812 */ /* 0x040fe400078ec0ff */
[----:B------:R-:W-:Y:S02]  /*1ee0*/  SHF.R.U32.HI R20, RZ, 0x1, R17 ;  /* 0x00000001ff147819 */ /* 0x000fe40000011611 */
[----:B------:R-:W-:Y:S02]  /*1ef0*/  LOP3.LUT R17, R14, 0x3f, RZ, 0xc, !PT ;  /* 0x0000003f0e117812 */ /* 0x000fe400078e0cff */
[CC--:B------:R-:W-:Y:S02]  /*1f00*/  SHF.L.U64.HI R19, R15.reuse, R16.reuse, R4 ;  /* 0x000000100f137219 */ /* 0x0c0fe40000010204 */
[----:B------:R-:W-:-:S02]  /*1f10*/  SHF.L.U32 R16, R15, R16, RZ ;  /* 0x000000100f107219 */ /* 0x000fc400000006ff */
[-CC-:B------:R-:W-:Y:S02]  /*1f20*/  SHF.R.U64 R15, R18, R17.reuse, R20.reuse ;  /* 0x00000011120f7219 */ /* 0x180fe40000001214 */
[----:B------:R-:W-:Y:S02]  /*1f30*/  SHF.R.U32.HI R4, RZ, R17, R20 ;  /* 0x00000011ff047219 */ /* 0x000fe40000011614 */
[----:B------:R-:W-:Y:S02]  /*1f40*/  LOP3.LUT R15, R16, R15, RZ, 0xfc, !PT ;  /* 0x0000000f100f7212 */ /* 0x000fe400078efcff */
[----:B------:R-:W-:-:S07]  /*1f50*/  LOP3.LUT R4, R19, R4, RZ, 0xfc, !PT ;  /* 0x0000000413047212 */ /* 0x000fce00078efcff */
.L_x_27:
[----:B------:R-:W-:Y:S05]  /*1f60*/  BSYNC.RECONVERGENT B3 ;  /* 0x0000000000037941 */ /* 0x000fea0003800200 */
.L_x_26:
[----:B------:R-:W-:-:S04]  /*1f70*/  IMAD.WIDE.U32 R18, R15, 0x2168c235, RZ ;  /* 0x2168c2350f127825 */ /* 0x000fc800078e00ff */
[----:B------:R-:W-:Y:S01]  /*1f80*/  IMAD.MOV.U32 R16, RZ, RZ, R19 ;  /* 0x000000ffff107224 */ /* 0x000fe200078e0013 */
[----:B------:R-:W-:Y:S01]  /*1f90*/  IADD3 RZ, P1, PT, R18, R18, RZ ;  /* 0x0000001212ff7210 */ /* 0x000fe20007f3e0ff */
[----:B------:R-:W-:Y:S02]  /*1fa0*/  IMAD.MOV.U32 R17, RZ, RZ, RZ ;  /* 0x000000ffff117224 */ /* 0x000fe400078e00ff */
[----:B------:R-:W-:Y:S02]  /*1fb0*/  IMAD R19, R4, -0x36f0255e, RZ ;  /* 0xc90fdaa204137824 */ /* 0x000fe400078e02ff */
[----:B------:R-:W-:-:S04]  /*1fc0*/  IMAD.WIDE.U32 R16, R15, -0x36f0255e, R16 ;  /* 0xc90fdaa20f107825 */ /* 0x000fc800078e0010 */
[----:B------:R-:W-:-:S04]  /*1fd0*/  IMAD.HI.U32 R15, R4, -0x36f0255e, RZ ;  /* 0xc90fdaa2040f7827 */ /* 0x000fc800078e00ff */
[----:B------:R-:W-:-:S04]  /*1fe0*/  IMAD.WIDE.U32 R16, P2, R4, 0x2168c235, R16 ;  /* 0x2168c23504107825 */ /* 0x000fc80007840010 */
[----:B------:R-:W-:Y:S01]  /*1ff0*/  IMAD.X R4, RZ, RZ, R15, P2 ;  /* 0x000000ffff047224 */ /* 0x000fe200010e060f */
[----:B------:R-:W-:Y:S02]  /*2000*/  IADD3 R15, P2, PT, R19, R17, RZ ;  /* 0x00000011130f7210 */ /* 0x000fe40007f5e0ff */
[----:B------:R-:W-:Y:S02]  /*2010*/  IADD3.X RZ, P1, PT, R16, R16, RZ, P1, !PT ;  /* 0x0000001010ff7210 */ /* 0x000fe40000f3e4ff */
[C---:B------:R-:W-:Y:S01]  /*2020*/  ISETP.GT.U32.AND P3, PT, R15.reuse, RZ, PT ;  /* 0x000000ff0f00720c */ /* 0x040fe20003f64070 */
[----:B------:R-:W-:Y:S01]  /*2030*/  IMAD.X R4, RZ, RZ, R4, P2 ;  /* 0x000000ffff047224 */ /* 0x000fe200010e0604 */
[----:B------:R-:W-:-:S04]  /*2040*/  IADD3.X R16, P2, PT, R15, R15, RZ, P1, !PT ;  /* 0x0000000f0f107210 */ /* 0x000fc80000f5e4ff */
[C---:B------:R-:W-:Y:S01]  /*2050*/  ISETP.GT.AND.EX P1, PT, R4.reuse, RZ, PT, P3 ;  /* 0x000000ff0400720c */ /* 0x040fe20003f24330 */
[----:B------:R-:W-:-:S03]  /*2060*/  IMAD.X R17, R4, 0x1, R4, P2 ;  /* 0x0000000104117824 */ /* 0x000fc600010e0604 */
[----:B------:R-:W-:Y:S02]  /*2070*/  SEL R16, R16, R15, P1 ;  /* 0x0000000f10107207 */ /* 0x000fe40000800000 */
[----:B------:R-:W-:Y:S02]  /*2080*/  SEL R15, R17, R4, P1 ;  /* 0x00000004110f7207 */ /* 0x000fe40000800000 */
[----:B------:R-:W-:Y:S02]  /*2090*/  IADD3 R18, P2, PT, R16, 0x1, RZ ;  /* 0x0000000110127810 */ /* 0x000fe40007f5e0ff */
[----:B------:R-:W-:Y:S02]  /*20a0*/  SEL R17, RZ, 0xffffffff, !P1 ;  /* 0xffffffffff117807 */ /* 0x000fe40004800000 */
[----:B------:R-:W-:Y:S01]  /*20b0*/  LOP3.LUT P1, R5, R5, 0x80000000, RZ, 0xc0, !PT ;  /* 0x8000000005057812 */ /* 0x000fe2000782c0ff */
[----:B------:R-:W-:Y:S02]  /*20c0*/  IMAD.X R15, RZ, RZ, R15, P2 ;  /* 0x000000ffff0f7224 */ /* 0x000fe400010e060f */
[----:B------:R-:W-:Y:S01]  /*20d0*/  IMAD.IADD R4, R17, 0x1, -R14 ;  /* 0x0000000111047824 */ /* 0x000fe200078e0a0e */
[----:B------:R-:W-:-:S02]  /*20e0*/  SHF.R.U32.HI R17, RZ, 0x1e, R7 ;  /* 0x0000001eff117819 */ /* 0x000fc40000011607 */
[----:B------:R-:W-:Y:S01]  /*20f0*/  SHF.R.U64 R18, R18, 0xa, R15 ;  /* 0x0000000a12127819 */ /* 0x000fe2000000120f */
[----:B------:R-:W-:Y:S01]  /*2100*/  IMAD.SHL.U32 R4, R4, 0x100000, RZ ;  /* 0x0010000004047824 */ /* 0x000fe200078e00ff */
[----:B------:R-:W-:Y:S02]  /*2110*/  LEA.HI R6, R6, R17, RZ, 0x1 ;  /* 0x0000001106067211 */ /* 0x000fe400078f08ff */
[----:B------:R-:W-:Y:S02]  /*2120*/  IADD3 R18, P2, PT, R18, 0x1, RZ ;  /* 0x0000000112127810 */ /* 0x000fe40007f5e0ff */
[----:B------:R-:W-:Y:S01]  /*2130*/  @!P0 LOP3.LUT R5, R5, 0x80000000, RZ, 0x3c, !PT ;  /* 0x8000000005058812 */ /* 0x000fe200078e3cff */
[----:B------:R-:W-:Y:S01]  /*2140*/  @P1 IMAD.MOV R6, RZ, RZ, -R6 ;  /* 0x000000ffff061224 */ /* 0x000fe200078e0a06 */
[----:B------:R-:W-:-:S04]  /*2150*/  LEA.HI.X R15, R15, RZ, RZ, 0x16, P2 ;  /* 0x000000ff0f0f7211 */ /* 0x000fc800010fb4ff */
[--C-:B------:R-:W-:Y:S02]  /*2160*/  SHF.R.U64 R18, R18, 0x1, R15.reuse ;  /* 0x0000000112127819 */ /* 0x100fe4000000120f */
[----:B------:R-:W-:Y:S02]  /*2170*/  SHF.R.U32.HI R7, RZ, 0x1, R15 ;  /* 0x00000001ff077819 */ /* 0x000fe4000001160f */
[----:B------:R-:W-:-:S04]  /*2180*/  IADD3 R18, P2, P3, RZ, RZ, R18 ;  /* 0x000000ffff127210 */ /* 0x000fc80007b5e012 */
[----:B------:R-:W-:-:S04]  /*2190*/  IADD3.X R4, PT, PT, R4, 0x3fe00000, R7, P2, P3 ;  /* 0x3fe0000004047810 */ /* 0x000fc800017e6407 */
[----:B------:R-:W-:-:S07]  /*21a0*/  LOP3.LUT R19, R4, R5, RZ, 0xfc, !PT ;  /* 0x0000000504137212 */ /* 0x000fce00078efcff */
.L_x_21:
[----:B------:R-:W-:Y:S02]  /*21b0*/  IMAD.MOV.U32 R4, RZ, RZ, R0 ;  /* 0x000000ffff047224 */ /* 0x000fe400078e0000 */
[----:B------:R-:W-:-:S04]  /*21c0*/  IMAD.MOV.U32 R5, RZ, RZ, 0x0 ;  /* 0x00000000ff057424 */ /* 0x000fc800078e00ff */
[----:B------:R-:W-:Y:S05]  /*21d0*/  RET.REL.NODEC R4 `(_Z6map_m2PdS_i) ;  /* 0xffffffdc04887950 */ /* 0x000fea0003c3ffff */
.L_x_28:
        /* <DEDUP_REMOVED lines=10> */
.L_x_34:


//--------------------- .text._Z6map_m1Pdi        --------------------------
	.section	.text._Z6map_m1Pdi,"ax",@progbits
	.align	128
        .global         _Z6map_m1Pdi
        .type           _Z6map_m1Pdi,@function
        .size           _Z6map_m1Pdi,(.L_x_37 - _Z6map_m1Pdi)
        .other          _Z6map_m1Pdi,@"STO_CUDA_ENTRY STV_DEFAULT"
_Z6map_m1Pdi:
.text._Z6map_m1Pdi:
        /* <DEDUP_REMOVED lines=10> */
[----:B------:R-:W2:Y:S01]  /*00a0*/  LDCU.64 UR6, c[0x0][0x358] ;  /* 0x00006b00ff0677ac */ /* 0x000ea20008000a00 */
[----:B------:R-:W3:Y:S01]  /*00b0*/  LDCU UR8, c[0x0][0x388] ;  /* 0x00007100ff0877ac */ /* 0x000ee20008000800 */
[----:B-1----:R-:W-:-:S07]  /*00c0*/  IMAD R0, R0, UR4, RZ ;  /* 0x0000000400007c24 */ /* 0x002fce000f8e02ff */
.L_x_32:
[----:B01----:R-:W-:-:S05]  /*00d0*/  IMAD.WIDE.U32 R4, R11, 0x8, R2 ;  /* 0x000000080b047825 */ /* 0x003fca00078e0002 */
[----:B--2---:R-:W2:Y:S01]  /*00e0*/  LDG.E.64 R6, desc[UR6][R4.64] ;  /* 0x0000000604067981 */ /* 0x004ea2000c1e1b00 */
[----:B------:R-:W-:Y:S01]  /*00f0*/  UMOV UR4, 0x24dd2f1a ;  /* 0x24dd2f1a00047882 */ /* 0x000fe20000000000 */
[----:B------:R-:W-:Y:S01]  /*0100*/  UMOV UR5, 0x3fe4f922 ;  /* 0x3fe4f92200057882 */ /* 0x000fe20000000000 */
[----:B------:R-:W-:Y:S01]  /*0110*/  IMAD.IADD R11, R0, 0x1, R11 ;  /* 0x00000001000b7824 */ /* 0x000fe200078e020b */
[----:B------:R-:W-:Y:S04]  /*0120*/  BSSY.RECONVERGENT B0, `(.L_x_29) ;  /* 0x0000062000007945 */ /* 0x000fe80003800200 */
[----:B---3--:R-:W-:Y:S02]  /*0130*/  ISETP.GE.U32.AND P0, PT, R11, UR8, PT ;  /* 0x000000080b007c0c */ /* 0x008fe4000bf06070 */
[----:B--2---:R-:W-:Y:S01]  /*0140*/  LOP3.LUT R9, R7, 0x7fffffff, RZ, 0xc0, !PT ;  /* 0x7fffffff07097812 */ /* 0x004fe200078ec0ff */
[----:B------:R-:W-:-:S06]  /*0150*/  IMAD.MOV.U32 R8, RZ, RZ, R6 ;  /* 0x000000ffff087224 */ /* 0x000fcc00078e0006 */
[----:B------:R-:W-:-:S14]  /*0160*/  DSETP.GE.AND P1, PT, R8, UR4, PT ;  /* 0x0000000408007e2a */ /* 0x000fdc000bf26000 */
[----:B------:R-:W-:Y:S05]  /*0170*/  @!P1 BRA `(.L_x_30) ;  /* 0x0000000000e49947 */ /* 0x000fea0003800000 */
[----:B------:R-:W-:Y:S01]  /*0180*/  DADD R14, R8, R8 ;  /* 0x00000000080e7229 */ /* 0x000fe20000000008 */
[----:B------:R-:W-:Y:S01]  /*0190*/  UMOV UR4, 0xfefa39ef ;  /* 0xfefa39ef00047882 */ /* 0x000fe20000000000 */
[----:B------:R-:W-:Y:S01]  /*01a0*/  UMOV UR5, 0x3fe62e42 ;  /* 0x3fe62e4200057882 */ /* 0x000fe20000000000 */
[----:B------:R-:W-:Y:S01]  /*01b0*/  MOV R16, 0xf89b6999 ;  /* 0xf89b699900107802 */ /* 0x000fe20000000f00 */
[----:B------:R-:W-:Y:S01]  /*01c0*/  IMAD.MOV.U32 R17, RZ, RZ, 0x3e928a27 ;  /* 0x3e928a27ff117424 */ /* 0x000fe200078e00ff */
[----:B------:R-:W-:Y:S01]  /*01d0*/  ISETP.GT.U32.AND P1, PT, R9, 0x40330fc1, PT ;  /* 0x40330fc10900780c */ /* 0x000fe20003f24070 */
[----:B------:R-:W0:Y:S02]  /*01e0*/  F2F.F32.F64 R6, R14 ;  /* 0x0000000e00067310 */ /* 0x000e240000301000 */
[----:B0-----:R-:W-:-:S06]  /*01f0*/  FMUL R6, R6, 1.4426950216293334961 ;  /* 0x3fb8aa3b06067820 */ /* 0x001fcc0000400000 */
[----:B------:R-:W0:Y:S08]  /*0200*/  FRND R6, R6 ;  /* 0x0000000600067307 */ /* 0x000e300000201000 */
[----:B0-----:R0:W1:Y:S08]  /*0210*/  F2F.F64.F32 R12, R6 ;  /* 0x00000006000c7310 */ /* 0x0010700000201800 */
[----:B0-----:R-:W0:Y:S01]  /*0220*/  MUFU.EX2 R6, R6 ;  /* 0x0000000600067308 */ /* 0x001e220000000800 */
[----:B-1----:R-:W-:Y:S01]  /*0230*/  DFMA R12, R12, -UR4, R14 ;  /* 0x800000040c0c7c2b */ /* 0x002fe2000800000e */
[----:B------:R-:W-:Y:S01]  /*0240*/  UMOV UR4, 0xa4741b81 ;  /* 0xa4741b8100047882 */ /* 0x000fe20000000000 */
[----:B------:R-:W-:-:S06]  /*0250*/  UMOV UR5, 0x3e5ae904 ;  /* 0x3e5ae90400057882 */ /* 0x000fcc0000000000 */
[C---:B------:R-:W-:Y:S01]  /*0260*/  DFMA R16, R12.reuse, UR4, R16 ;  /* 0x000000040c107c2b */ /* 0x040fe20008000010 */
[----:B------:R-:W-:Y:S01]  /*0270*/  UMOV UR4, 0x15ff7e07 ;  /* 0x15ff7e0700047882 */ /* 0x000fe20000000000 */
[----:B------:R-:W-:Y:S01]  /*0280*/  UMOV UR5, 0x3ec71de7 ;  /* 0x3ec71de700057882 */ /* 0x000fe20000000000 */
[----:B0-----:R-:W0:Y:S05]  /*0290*/  F2F.F64.F32 R14, R6 ;  /* 0x00000006000e7310 */ /* 0x001e2a0000201800 */
[----:B------:R-:W-:Y:S01]  /*02a0*/  DFMA R16, R12, R16, UR4 ;  /* 0x000000040c107e2b */ /* 0x000fe20008000010 */
[----:B------:R-:W-:Y:S01]  /*02b0*/  UMOV UR4, 0x6b0ac45a ;  /* 0x6b0ac45a00047882 */ /* 0x000fe20000000000 */
[----:B------:R-:W-:-:S06]  /*02c0*/  UMOV UR5, 0x3efa019a ;  /* 0x3efa019a00057882 */ /* 0x000fcc0000000000 */
[----:B------:R-:W-:Y:S01]  /*02d0*/  DFMA R16, R12, R16, UR4 ;  /* 0x000000040c107e2b */ /* 0x000fe20008000010 */
[----:B------:R-:W-:Y:S01]  /*02e0*/  UMOV UR4, 0x17eed94f ;  /* 0x17eed94f00047882 */ /* 0x000fe20000000000 */
[----:B------:R-:W-:Y:S01]  /*02f0*/  UMOV UR5, 0x3f2a01a0 ;  /* 0x3f2a01a000057882 */ /* 0x000fe20000000000 */
[----:B0-----:R-:W-:-:S05]  /*0300*/  DADD R18, -R14, 1 ;  /* 0x3ff000000e127429 */ /* 0x001fca0000000100 */
        /* <DEDUP_REMOVED lines=18> */
[----:B------:R-:W-:-:S07]  /*0430*/  MOV R12, RZ ;  /* 0x000000ff000c7202 */ /* 0x000fce0000000f00 */
[----:B------:R-:W-:-:S08]  /*0440*/  DFMA R16, -R16, R14, R18 ;  /* 0x0000000e1010722b */ /* 0x000fd00000000112 */
[----:B------:R-:W-:-:S06]  /*0450*/  DADD R16, -R16, 2 ;  /* 0x4000000010107429 */ /* 0x000fcc0000000100 */
[----:B------:R-:W0:Y:S02]  /*0460*/  MUFU.RCP64H R13, R17 ;  /* 0x00000011000d7308 */ /* 0x000e240000001800 */
[----:B0-----:R-:W-:-:S08]  /*0470*/  DFMA R14, -R16, R12, 1 ;  /* 0x3ff00000100e742b */ /* 0x001fd0000000010c */
[----:B------:R-:W-:-:S08]  /*0480*/  DFMA R14, R14, R14, R14 ;  /* 0x0000000e0e0e722b */ /* 0x000fd0000000000e */
[----:B------:R-:W-:Y:S01]  /*0490*/  DFMA R14, R12, R14, R12 ;  /* 0x0000000e0c0e722b */ /* 0x000fe2000000000c */
[----:B------:R-:W-:Y:S01]  /*04a0*/  IMAD.MOV.U32 R12, RZ, RZ, 0x0 ;  /* 0x00000000ff0c7424 */ /* 0x000fe200078e00ff */
[----:B------:R-:W-:-:S06]  /*04b0*/  MOV R13, 0x40000000 ;  /* 0x40000000000d7802 */ /* 0x000fcc0000000f00 */
[----:B------:R-:W-:-:S10]  /*04c0*/  DFMA R14, R14, -R12, 1 ;  /* 0x3ff000000e0e742b */ /* 0x000fd4000000080c */
[----:B------:R-:W-:Y:S02]  /*04d0*/  FSEL R9, R15, 1.875, !P1 ;  /* 0x3ff000000f097808 */ /* 0x000fe40004800000 */
[----:B------:R-:W-:Y:S02]  /*04e0*/  FSEL R6, R14, RZ, !P1 ;  /* 0x000000ff0e067208 */ /* 0x000fe40004800000 */
[----:B------:R-:W-:Y:S01]  /*04f0*/  LOP3.LUT R7, R9, 0x80000000, R7, 0xb8, !PT ;  /* 0x8000000009077812 */ /* 0x000fe200078eb807 */
[----:B------:R-:W-:Y:S06]  /*0500*/  BRA `(.L_x_31) ;  /* 0x00000000008c7947 */ /* 0x000fec0003800000 */
.L_x_30:
[----:B------:R-:W-:Y:S01]  /*0510*/  DMUL R8, R6, R6 ;  /* 0x0000000606087228 */ /* 0x000fe20000000000 */
[----:B------:R-:W-:Y:S01]  /*0520*/  IMAD.MOV.U32 R12, RZ, RZ, 0x420afc3d ;  /* 0x420afc3dff0c7424 */ /* 0x000fe200078e00ff */
[----:B------:R-:W-:Y:S01]  /*0530*/  MOV R13, 0x3f14359f ;  /* 0x3f14359f000d7802 */ /* 0x000fe20000000f00 */
[----:B------:R-:W-:Y:S01]  /*0540*/  UMOV UR4, 0xe2f5e964 ;  /* 0xe2f5e96400047882 */ /* 0x000fe20000000000 */
[----:B------:R-:W-:-:S04]  /*0550*/  UMOV UR5, 0x3ef0bc46 ;  /* 0x3ef0bc4600057882 */ /* 0x000fc80000000000 */
[----:B------:R-:W-:Y:S01]  /*0560*/  DFMA R12, R8, -UR4, R12 ;  /* 0x80000004080c7c2b */ /* 0x000fe2000800000c */
        /* <DEDUP_REMOVED lines=26> */
[----:B------:R-:W-:-:S08]  /*0710*/  DFMA R12, R8, R12, -UR4 ;  /* 0x80000004080c7e2b */ /* 0x000fd0000800000c */
[----:B------:R-:W-:-:S08]  /*0720*/  DFMA R12, R8, R12, RZ ;  /* 0x0000000c080c722b */ /* 0x000fd000000000ff */
[----:B------:R-:W-:-:S11]  /*0730*/  DFMA R6, R6, R12, R6 ;  /* 0x0000000c0606722b */ /* 0x000fd60000000006 */
.L_x_31:
[----:B------:R-:W-:Y:S05]  /*0740*/  BSYNC.RECONVERGENT B0 ;  /* 0x0000000000007941 */ /* 0x000fea0003800200 */
.L_x_29:
[----:B------:R1:W-:Y:S01]  /*0750*/  STG.E.64 desc[UR6][R4.64], R6 ;  /* 0x0000000604007986 */ /* 0x0003e2000c101b06 */
[----:B------:R-:W-:Y:S05]  /*0760*/  @!P0 BRA `(.L_x_32) ;  /* 0xfffffff800588947 */ /* 0x000fea000383ffff */
[----:B------:R-:W-:Y:S05]  /*0770*/  EXIT ;  /* 0x000000000000794d */ /* 0x000fea0003800000 */
.L_x_33:
        /* <DEDUP_REMOVED lines=16> */
.L_x_37:


//--------------------- .nv.global.init           --------------------------
	.section	.nv.global.init,"aw",@progbits
	.align	8
.nv.global.init:
	.type		__cudart_i2opi_d,@object
	.size		__cudart_i2opi_d,(.L_0 - __cudart_i2opi_d)
__cudart_i2opi_d:
        /*0000*/ 	.byte	0x08, 0x5d, 0x8d, 0x1f, 0xb1, 0x5f, 0xfb, 0x6b, 0xea, 0x92, 0x52, 0x8a, 0xf7, 0x39, 0x07, 0x3d
        /* <DEDUP_REMOVED lines=8> */
.L_0:


//--------------------- .nv.shared.reserved.0     --------------------------
	.section	.nv.shared.reserved.0,"aw",@nobits
	.weak		__nv_reservedSMEM_offset_0_alias
	.size		__nv_reservedSMEM_offset_0_alias, 0, 64
	.other		__nv_reservedSMEM_offset_0_alias,@"STO_CUDA_RESERVED_SHARED STV_DEFAULT"
__nv_reservedSMEM_offset_0_alias:
	.zero		0
	.zero		64


//--------------------- .nv.constant0._Z5mergePKdPdi --------------------------
	.section	.nv.constant0._Z5mergePKdPdi,"a",@progbits
	.sectionflags	@""
	.align	4
.nv.constant0._Z5mergePKdPdi:
	.zero		916


//--------------------- .nv.constant0._Z6map_m2PdS_i --------------------------
	.section	.nv.constant0._Z6map_m2PdS_i,"a",@progbits
	.sectionflags	@""
	.align	4
.nv.constant0._Z6map_m2PdS_i:
	.zero		916


//--------------------- .nv.constant0._Z6map_m1Pdi --------------------------
	.section	.nv.constant0._Z6map_m1Pdi,"a",@progbits
	.sectionflags	@""
	.align	4
.nv.constant0._Z6map_m1Pdi:
	.zero		908


//--------------------- SYMBOLS --------------------------

	.type		.nv.reservedSmem.offset0,@object
	.size		.nv.reservedSmem.offset0,0x4
